	.target	sm_90a

	.elftype	@"ET_EXEC"


//--------------------- .note.nv.tkinfo           --------------------------
	.section	.note.nv.tkinfo,"",@"SHT_NOTE"
	.sectionflags	@"SHF_NOTE_NV_TKINFO"
	.tkinfo
        /*0018*/ 	.word	0x00000002
        /*0030*/ 	.string	""
        /*0030*/ 	.string	"ptxas"
        /*0030*/ 	.string	"Cuda compilation tools, release 13.0, V13.0.88"
        /*0030*/ 	.string	"Build cuda_13.0.r13.0/compiler.36424714_0"
        /*0030*/ 	.string	"-arch sm_90a -m 64 "



//--------------------- .note.nv.cuinfo           --------------------------
	.section	.note.nv.cuinfo,"",@"SHT_NOTE"
	.sectionflags	@"SHF_NOTE_NV_CUINFO"
        /*0018*/ 	.short	0x0002
        /*001a*/ 	.short	0x005a
        /*001c*/ 	.short	0x0082
	.zero		2


//--------------------- .nv.info                  --------------------------
	.section	.nv.info,"",@"SHT_CUDA_INFO"
	.align	4


	//----- nvinfo : EIATTR_REGCOUNT
	.align		4
        /*0000*/ 	.byte	0x04, 0x2f
        /*0002*/ 	.short	(.L_15 - .L_14)
	.align		4
.L_14:
        /*0004*/ 	.word	index@(_ZN7cutlass13device_kernelINS_4gemm6kernel13GemmUniversalIN4cute5tupleIJiiiiEEENS1_10collective13CollectiveMmaINS1_34MainloopSm90TmaGmmaWarpSpecializedILi12ENS5_IJNS4_1CILi2EEENSA_ILi1EEESC_EEENS1_32KernelTmaWarpSpecializedPingpongEEENS5_IJNSA_ILi64EEENSA_ILi8EEENSA_ILi128EEEEEENS_10bfloat16_tENS5_IJlSC_lEEESK_SL_NS4_8TiledMMAINS4_8MMA_AtomIJNS4_4SM904GMMA26MMA_64x8x16_F32BF16BF16_SSILNSP_5MajorE0ELSR_0ELNSP_7ScaleInE1ELSS_1EEEEEENS4_6LayoutINS5_IJSC_SC_SC_EEENS5_IJNSA_ILi0EEESX_SX_EEEEENS5_IJNS4_10UnderscoreES10_S10_EEEEENS4_13SM90_TMA_LOADENS4_14ComposedLayoutINS4_7SwizzleILi3ELi4ELi3EEENS4_18smem_ptr_flag_bitsILi16EEENSV_INS5_IJSH_SG_EEENS5_IJSG_SC_EEEEEEEvNS4_8identityENS4_23SM90_TMA_LOAD_MULTICASTES1C_vS1D_EENS_8epilogue10collective6detail29Sm90TmaWarpSpecializedAdapterINS1H_15DefaultEpilogueISK_SL_SL_NS1G_6thread17LinearCombinationISK_Li1EffLNS1L_9ScaleType4KindE0ELNS_15FloatRoundStyleE2ESK_EENS1_15EpilogueDefaultEEEEEvvEEEEvNT_6ParamsE)
        /*0008*/ 	.word	0x000000a8


	//----- nvinfo : EIATTR_FRAME_SIZE
	.align		4
.L_15:
        /*000c*/ 	.byte	0x04, 0x11
        /*000e*/ 	.short	(.L_17 - .L_16)
	.align		4
.L_16:
        /*0010*/ 	.word	index@(_ZN7cutlass13device_kernelINS_4gemm6kernel13GemmUniversalIN4cute5tupleIJiiiiEEENS1_10collective13CollectiveMmaINS1_34MainloopSm90TmaGmmaWarpSpecializedILi12ENS5_IJNS4_1CILi2EEENSA_ILi1EEESC_EEENS1_32KernelTmaWarpSpecializedPingpongEEENS5_IJNSA_ILi64EEENSA_ILi8EEENSA_ILi128EEEEEENS_10bfloat16_tENS5_IJlSC_lEEESK_SL_NS4_8TiledMMAINS4_8MMA_AtomIJNS4_4SM904GMMA26MMA_64x8x16_F32BF16BF16_SSILNSP_5MajorE0ELSR_0ELNSP_7ScaleInE1ELSS_1EEEEEENS4_6LayoutINS5_IJSC_SC_SC_EEENS5_IJNSA_ILi0EEESX_SX_EEEEENS5_IJNS4_10UnderscoreES10_S10_EEEEENS4_13SM90_TMA_LOADENS4_14ComposedLayoutINS4_7SwizzleILi3ELi4ELi3EEENS4_18smem_ptr_flag_bitsILi16EEENSV_INS5_IJSH_SG_EEENS5_IJSG_SC_EEEEEEEvNS4_8identityENS4_23SM90_TMA_LOAD_MULTICASTES1C_vS1D_EENS_8epilogue10collective6detail29Sm90TmaWarpSpecializedAdapterINS1H_15DefaultEpilogueISK_SL_SL_NS1G_6thread17LinearCombinationISK_Li1EffLNS1L_9ScaleType4KindE0ELNS_15FloatRoundStyleE2ESK_EENS1_15EpilogueDefaultEEEEEvvEEEEvNT_6ParamsE)
        /*0014*/ 	.word	0x00000000


	//----- nvinfo : EIATTR_MIN_STACK_SIZE
	.align		4
.L_17:
        /*0018*/ 	.byte	0x04, 0x12
        /*001a*/ 	.short	(.L_19 - .L_18)
	.align		4
.L_18:
        /*001c*/ 	.word	index@(_ZN7cutlass13device_kernelINS_4gemm6kernel13GemmUniversalIN4cute5tupleIJiiiiEEENS1_10collective13CollectiveMmaINS1_34MainloopSm90TmaGmmaWarpSpecializedILi12ENS5_IJNS4_1CILi2EEENSA_ILi1EEESC_EEENS1_32KernelTmaWarpSpecializedPingpongEEENS5_IJNSA_ILi64EEENSA_ILi8EEENSA_ILi128EEEEEENS_10bfloat16_tENS5_IJlSC_lEEESK_SL_NS4_8TiledMMAINS4_8MMA_AtomIJNS4_4SM904GMMA26MMA_64x8x16_F32BF16BF16_SSILNSP_5MajorE0ELSR_0ELNSP_7ScaleInE1ELSS_1EEEEEENS4_6LayoutINS5_IJSC_SC_SC_EEENS5_IJNSA_ILi0EEESX_SX_EEEEENS5_IJNS4_10UnderscoreES10_S10_EEEEENS4_13SM90_TMA_LOADENS4_14ComposedLayoutINS4_7SwizzleILi3ELi4ELi3EEENS4_18smem_ptr_flag_bitsILi16EEENSV_INS5_IJSH_SG_EEENS5_IJSG_SC_EEEEEEEvNS4_8identityENS4_23SM90_TMA_LOAD_MULTICASTES1C_vS1D_EENS_8epilogue10collective6detail29Sm90TmaWarpSpecializedAdapterINS1H_15DefaultEpilogueISK_SL_SL_NS1G_6thread17LinearCombinationISK_Li1EffLNS1L_9ScaleType4KindE0ELNS_15FloatRoundStyleE2ESK_EENS1_15EpilogueDefaultEEEEEvvEEEEvNT_6ParamsE)
        /*0020*/ 	.word	0x00000000
.L_19:


//--------------------- .nv.compat                --------------------------
	.section	.nv.compat,"",@"SHT_CUDA_COMPAT_INFO"
	.align	4
        /*0000*/ 	.byte	0x02, 0x09, 0x01, 0x00, 0x02, 0x02, 0x04, 0x00, 0x02, 0x05, 0x05, 0x00, 0x03, 0x07, 0x01, 0x01
        /*0010*/ 	.byte	0x02, 0x03, 0x01, 0x00, 0x02, 0x06, 0x01, 0x00, 0x04, 0x0b, 0x08, 0x00, 0x00, 0x00, 0x00, 0x00
        /*0020*/ 	.byte	0x00, 0x00, 0x00, 0x00


//--------------------- .nv.info._ZN7cutlass13device_kernelINS_4gemm6kernel13GemmUniversalIN4cute5tupleIJiiiiEEENS1_10collective13CollectiveMmaINS1_34MainloopSm90TmaGmmaWarpSpecializedILi12ENS5_IJNS4_1CILi2EEENSA_ILi1EEESC_EEENS1_32KernelTmaWarpSpecializedPingpongEEENS5_IJNSA_ILi64EEENSA_ILi8EEENSA_ILi128EEEEEENS_10bfloat16_tENS5_IJlSC_lEEESK_SL_NS4_8TiledMMAINS4_8MMA_AtomIJNS4_4SM904GMMA26MMA_64x8x16_F32BF16BF16_SSILNSP_5MajorE0ELSR_0ELNSP_7ScaleInE1ELSS_1EEEEEENS4_6LayoutINS5_IJSC_SC_SC_EEENS5_IJNSA_ILi0EEESX_SX_EEEEENS5_IJNS4_10UnderscoreES10_S10_EEEEENS4_13SM90_TMA_LOADENS4_14ComposedLayoutINS4_7SwizzleILi3ELi4ELi3EEENS4_18smem_ptr_flag_bitsILi16EEENSV_INS5_IJSH_SG_EEENS5_IJSG_SC_EEEEEEEvNS4_8identityENS4_23SM90_TMA_LOAD_MULTICASTES1C_vS1D_EENS_8epilogue10collective6detail29Sm90TmaWarpSpecializedAdapterINS1H_15DefaultEpilogueISK_SL_SL_NS1G_6thread17LinearCombinationISK_Li1EffLNS1L_9ScaleType4KindE0ELNS_15FloatRoundStyleE2ESK_EENS1_15EpilogueDefaultEEEEEvvEEEEvNT_6ParamsE --------------------------
	.section	.nv.info._ZN7cutlass13device_kernelINS_4gemm6kernel13GemmUniversalIN4cute5tupleIJiiiiEEENS1_10collective13CollectiveMmaINS1_34MainloopSm90TmaGmmaWarpSpecializedILi12ENS5_IJNS4_1CILi2EEENSA_ILi1EEESC_EEENS1_32KernelTmaWarpSpecializedPingpongEEENS5_IJNSA_ILi64EEENSA_ILi8EEENSA_ILi128EEEEEENS_10bfloat16_tENS5_IJlSC_lEEESK_SL_NS4_8TiledMMAINS4_8MMA_AtomIJNS4_4SM904GMMA26MMA_64x8x16_F32BF16BF16_SSILNSP_5MajorE0ELSR_0ELNSP_7ScaleInE1ELSS_1EEEEEENS4_6LayoutINS5_IJSC_SC_SC_EEENS5_IJNSA_ILi0EEESX_SX_EEEEENS5_IJNS4_10UnderscoreES10_S10_EEEEENS4_13SM90_TMA_LOADENS4_14ComposedLayoutINS4_7SwizzleILi3ELi4ELi3EEENS4_18smem_ptr_flag_bitsILi16EEENSV_INS5_IJSH_SG_EEENS5_IJSG_SC_EEEEEEEvNS4_8identityENS4_23SM90_TMA_LOAD_MULTICASTES1C_vS1D_EENS_8epilogue10collective6detail29Sm90TmaWarpSpecializedAdapterINS1H_15DefaultEpilogueISK_SL_SL_NS1G_6thread17LinearCombinationISK_Li1EffLNS1L_9ScaleType4KindE0ELNS_15FloatRoundStyleE2ESK_EENS1_15EpilogueDefaultEEEEEvvEEEEvNT_6ParamsE,"",@"SHT_CUDA_INFO"
	.sectionflags	@""
	.align	4


	//----- nvinfo : EIATTR_CUDA_API_VERSION
	.align		4
        /*0000*/ 	.byte	0x04, 0x37
        /*0002*/ 	.short	(.L_21 - .L_20)
.L_20:
        /*0004*/ 	.word	0x00000082


	//----- nvinfo : EIATTR_KPARAM_INFO
	.align		4
.L_21:
        /*0008*/ 	.byte	0x04, 0x17
        /*000a*/ 	.short	(.L_23 - .L_22)
.L_22:
        /*000c*/ 	.word	0x00000000
        /*0010*/ 	.short	0x0000
        /*0012*/ 	.short	0x0070
        /*0014*/ 	.byte	0x00, 0xf0, 0x01, 0x10


	//----- nvinfo : EIATTR_SPARSE_MMA_MASK
	.align		4
.L_23:
        /*0018*/ 	.byte	0x03, 0x50
        /*001a*/ 	.short	0x0000


	//----- nvinfo : EIATTR_MAXREG_COUNT
	.align		4
        /*001c*/ 	.byte	0x03, 0x1b
        /*001e*/ 	.short	0x00a8


	//----- nvinfo : EIATTR_NUM_BARRIERS
	.align		4
        /*0020*/ 	.byte	0x02, 0x4c
        /*0022*/ 	.byte	0x01
	.zero		1


	//----- nvinfo : EIATTR_EXTERNS
	.align		4
        /*0024*/ 	.byte	0x04, 0x0f
        /*0026*/ 	.short	(.L_25 - .L_24)


	//   ....[0]....
	.align		4
.L_24:
        /*0028*/ 	.word	index@(__assertfail)


	//----- nvinfo : EIATTR_MERCURY_ISA_VERSION
	.align		4
.L_25:
        /*002c*/ 	.byte	0x03, 0x5f
        /*002e*/ 	.short	0x0101


	//----- nvinfo : EIATTR_INT_WARP_WIDE_INSTR_OFFSETS
	.align		4
        /*0030*/ 	.byte	0x04, 0x31
        /*0032*/ 	.short	(.L_27 - .L_26)


	//   ....[0]....
.L_26:
        /*0034*/ 	.word	0x00000600


	//   ....[1]....
        /*0038*/ 	.word	0x00000620


	//   ....[2]....
        /*003c*/ 	.word	0x000006e0


	//   ....[3]....
        /*0040*/ 	.word	0x00000850


	//   ....[4]....
        /*0044*/ 	.word	0x00000880


	//   ....[5]....
        /*0048*/ 	.word	0x00000890


	//   ....[6]....
        /*004c*/ 	.word	0x000008a0


	//   ....[7]....
        /*0050*/ 	.word	0x00000930


	//   ....[8]....
        /*0054*/ 	.word	0x000024e0


	//----- nvinfo : EIATTR_COOP_GROUP_MASK_REGIDS
	.align		4
.L_27:
        /*0058*/ 	.byte	0x04, 0x29
        /*005a*/ 	.short	(.L_29 - .L_28)


	//   ....[0]....
.L_28:
        /*005c*/ 	.word	0xffffffff


	//   ....[1]....
        /*0060*/ 	.word	0xffffffff


	//   ....[2]....
        /*0064*/ 	.word	0xffffffff


	//   ....[3]....
        /*0068*/ 	.word	0xffffffff


	//   ....[4]....
        /*006c*/ 	.word	0xffffffff


	//   ....[5]....
        /*0070*/ 	.word	0xffffffff


	//   ....[6]....
        /*0074*/ 	.word	0xffffffff


	//----- nvinfo : EIATTR_COOP_GROUP_INSTR_OFFSETS
	.align		4
.L_29:
        /*0078*/ 	.byte	0x04, 0x28
        /*007a*/ 	.short	(.L_31 - .L_30)


	//   ....[0]....
.L_30:
        /*007c*/ 	.word	0x00000060


	//   ....[1]....
        /*0080*/ 	.word	0x00000070


	//   ....[2]....
        /*0084*/ 	.word	0x00000130


	//   ....[3]....
        /*0088*/ 	.word	0x00000400


	//   ....[4]....
        /*008c*/ 	.word	0x00000440


	//   ....[5]....
        /*0090*/ 	.word	0x000004c0


	//   ....[6]....
        /*0094*/ 	.word	0x00000a80


	//----- nvinfo : EIATTR_REG_RECONFIG
	.align		4
.L_31:
        /*0098*/ 	.byte	0x01, 0x54
	.zero		2


	//----- nvinfo : EIATTR_SYSCALL_OFFSETS
	.align		4
        /*009c*/ 	.byte	0x04, 0x46
        /*009e*/ 	.short	(.L_33 - .L_32)


	//   ....[0]....
.L_32:
        /*00a0*/ 	.word	0x00001990


	//----- nvinfo : EIATTR_MBARRIER_INSTR_OFFSETS
	.align		4
.L_33:
        /*00a4*/ 	.byte	0x04, 0x39
        /*00a6*/ 	.short	(.L_35 - .L_34)


	//   ....[0]....
.L_34:
        /*00a8*/ 	.word	0x00000250
        /*00ac*/ 	.word	0x000000ff
        /*00b0*/ 	.word	0x00000000
        /*00b4*/ 	.short	0x0100
        /*00b6*/ 	.byte	0x08
	.zero		1


	//   ....[1]....
        /*00b8*/ 	.word	0x00000260
        /*00bc*/ 	.word	0x000000ff
        /*00c0*/ 	.word	0x00000060
        /*00c4*/ 	.short	0x0100
        /*00c6*/ 	.byte	0x08
	.zero		1


	//   ....[2]....
        /*00c8*/ 	.word	0x00000270
        /*00cc*/ 	.word	0x000000ff
        /*00d0*/ 	.word	0x00000008
        /*00d4*/ 	.short	0x0100
        /*00d6*/ 	.byte	0x08
	.zero		1


	//   ....[3]....
        /*00d8*/ 	.word	0x00000280
        /*00dc*/ 	.word	0x000000ff
        /*00e0*/ 	.word	0x00000068
        /*00e4*/ 	.short	0x0100
        /*00e6*/ 	.byte	0x08
	.zero		1


	//   ....[4]....
        /*00e8*/ 	.word	0x00000290
        /*00ec*/ 	.word	0x000000ff
        /*00f0*/ 	.word	0x00000010
        /*00f4*/ 	.short	0x0100
        /*00f6*/ 	.byte	0x08
	.zero		1


	//   ....[5]....
        /*00f8*/ 	.word	0x000002a0
        /*00fc*/ 	.word	0x000000ff
        /*0100*/ 	.word	0x00000070
        /*0104*/ 	.short	0x0100
        /*0106*/ 	.byte	0x08
	.zero		1


	//   ....[6]....
        /*0108*/ 	.word	0x000002b0
        /*010c*/ 	.word	0x000000ff
        /*0110*/ 	.word	0x00000018
        /*0114*/ 	.short	0x0100
        /*0116*/ 	.byte	0x08
	.zero		1


	//   ....[7]....
        /*0118*/ 	.word	0x000002c0
        /*011c*/ 	.word	0x000000ff
        /*0120*/ 	.word	0x00000078
        /*0124*/ 	.short	0x0100
        /*0126*/ 	.byte	0x08
	.zero		1


	//   ....[8]....
        /*0128*/ 	.word	0x000002d0
        /*012c*/ 	.word	0x000000ff
        /*0130*/ 	.word	0x00000020
        /*0134*/ 	.short	0x0100
        /*0136*/ 	.byte	0x08
	.zero		1


	//   ....[9]....
        /*0138*/ 	.word	0x000002e0
        /*013c*/ 	.word	0x000000ff
        /*0140*/ 	.word	0x00000080
        /*0144*/ 	.short	0x0100
        /*0146*/ 	.byte	0x08
	.zero		1


	//   ....[10]....
        /*0148*/ 	.word	0x000002f0
        /*014c*/ 	.word	0x000000ff
        /*0150*/ 	.word	0x00000028
        /*0154*/ 	.short	0x0100
        /*0156*/ 	.byte	0x08
	.zero		1


	//   ....[11]....
        /*0158*/ 	.word	0x00000300
        /*015c*/ 	.word	0x000000ff
        /*0160*/ 	.word	0x00000088
        /*0164*/ 	.short	0x0100
        /*0166*/ 	.byte	0x08
	.zero		1


	//   ....[12]....
        /*0168*/ 	.word	0x00000310
        /*016c*/ 	.word	0x000000ff
        /*0170*/ 	.word	0x00000030
        /*0174*/ 	.short	0x0100
        /*0176*/ 	.byte	0x08
	.zero		1


	//   ....[13]....
        /*0178*/ 	.word	0x00000320
        /*017c*/ 	.word	0x000000ff
        /*0180*/ 	.word	0x00000090
        /*0184*/ 	.short	0x0100
        /*0186*/ 	.byte	0x08
	.zero		1


	//   ....[14]....
        /*0188*/ 	.word	0x00000330
        /*018c*/ 	.word	0x000000ff
        /*0190*/ 	.word	0x00000038
        /*0194*/ 	.short	0x0100
        /*0196*/ 	.byte	0x08
	.zero		1


	//   ....[15]....
        /*0198*/ 	.word	0x00000340
        /*019c*/ 	.word	0x000000ff
        /*01a0*/ 	.word	0x00000098
        /*01a4*/ 	.short	0x0100
        /*01a6*/ 	.byte	0x08
	.zero		1


	//   ....[16]....
        /*01a8*/ 	.word	0x00000350
        /*01ac*/ 	.word	0x000000ff
        /*01b0*/ 	.word	0x00000040
        /*01b4*/ 	.short	0x0100
        /*01b6*/ 	.byte	0x08
	.zero		1


	//   ....[17]....
        /*01b8*/ 	.word	0x00000360
        /*01bc*/ 	.word	0x000000ff
        /*01c0*/ 	.word	0x000000a0
        /*01c4*/ 	.short	0x0100
        /*01c6*/ 	.byte	0x08
	.zero		1


	//   ....[18]....
        /*01c8*/ 	.word	0x00000370
        /*01cc*/ 	.word	0x000000ff
        /*01d0*/ 	.word	0x00000048
        /*01d4*/ 	.short	0x0100
        /*01d6*/ 	.byte	0x08
	.zero		1


	//   ....[19]....
        /*01d8*/ 	.word	0x00000380
        /*01dc*/ 	.word	0x000000ff
        /*01e0*/ 	.word	0x000000a8
        /*01e4*/ 	.short	0x0100
        /*01e6*/ 	.byte	0x08
	.zero		1


	//   ....[20]....
        /*01e8*/ 	.word	0x00000390
        /*01ec*/ 	.word	0x000000ff
        /*01f0*/ 	.word	0x00000050
        /*01f4*/ 	.short	0x0100
        /*01f6*/ 	.byte	0x08
	.zero		1


	//   ....[21]....
        /*01f8*/ 	.word	0x000003a0
        /*01fc*/ 	.word	0x000000ff
        /*0200*/ 	.word	0x000000b0
        /*0204*/ 	.short	0x0100
        /*0206*/ 	.byte	0x08
	.zero		1


	//   ....[22]....
        /*0208*/ 	.word	0x000003b0
        /*020c*/ 	.word	0x000000ff
        /*0210*/ 	.word	0x00000058
        /*0214*/ 	.short	0x0100
        /*0216*/ 	.byte	0x08
	.zero		1


	//   ....[23]....
        /*0218*/ 	.word	0x000003c0
        /*021c*/ 	.word	0x000000ff
        /*0220*/ 	.word	0x000000b8
        /*0224*/ 	.short	0x0100
        /*0226*/ 	.byte	0x08
	.zero		1


	//   ....[24]....
        /*0228*/ 	.word	0x000008e0
        /*022c*/ 	.word	0x000000ff
        /*0230*/ 	.word	0x000000f0
        /*0234*/ 	.short	0x0100
        /*0236*/ 	.byte	0x08
	.zero		1


	//   ....[25]....
        /*0238*/ 	.word	0x00000970
        /*023c*/ 	.word	0x000000ff
        /*0240*/ 	.word	0x000000f8
        /*0244*/ 	.short	0x0100
        /*0246*/ 	.byte	0x08
	.zero		1


	//   ....[26]....
        /*0248*/ 	.word	0x00000a00
        /*024c*/ 	.word	0x000000ff
        /*0250*/ 	.word	0x000000d0
        /*0254*/ 	.short	0x0100
        /*0256*/ 	.byte	0x09
	.zero		1


	//   ....[27]....
        /*0258*/ 	.word	0x00000a10
        /*025c*/ 	.word	0x000000ff
        /*0260*/ 	.word	0x000000d8
        /*0264*/ 	.short	0x0100
        /*0266*/ 	.byte	0x09
	.zero		1


	//   ....[28]....
        /*0268*/ 	.word	0x00000a20
        /*026c*/ 	.word	0x000000ff
        /*0270*/ 	.word	0x000000e0
        /*0274*/ 	.short	0x0100
        /*0276*/ 	.byte	0x09
	.zero		1


	//   ....[29]....
        /*0278*/ 	.word	0x00000a30
        /*027c*/ 	.word	0x000000ff
        /*0280*/ 	.word	0x000000e8
        /*0284*/ 	.short	0x0100
        /*0286*/ 	.byte	0x09
	.zero		1


	//   ....[30]....
        /*0288*/ 	.word	0x00001870
        /*028c*/ 	.word	0x000000ff
        /*0290*/ 	.word	0xfffffff8
        /*0294*/ 	.short	0x010a
        /*0296*/ 	.byte	0x2d
	.zero		1


	//   ....[31]....
        /*0298*/ 	.word	0x00001a10
        /*029c*/ 	.word	0x00000003
        /*02a0*/ 	.word	0x00000000
        /*02a4*/ 	.short	0x010a
        /*02a6*/ 	.byte	0x3f
	.zero		1


	//   ....[32]....
        /*02a8*/ 	.word	0x00001a50
        /*02ac*/ 	.word	0x00000003
        /*02b0*/ 	.word	0x00000000
        /*02b4*/ 	.short	0x010a
        /*02b6*/ 	.byte	0x3f
	.zero		1


	//   ....[33]....
        /*02b8*/ 	.word	0x00001f10
        /*02bc*/ 	.word	0x000000ff
        /*02c0*/ 	.word	0x00000000
        /*02c4*/ 	.short	0x010a
        /*02c6*/ 	.byte	0x04
	.zero		1


	//   ....[34]....
        /*02c8*/ 	.word	0x00001f50
        /*02cc*/ 	.word	0x000000ff
        /*02d0*/ 	.word	0x00000000
        /*02d4*/ 	.short	0x010a
        /*02d6*/ 	.byte	0x04
	.zero		1


	//   ....[35]....
        /*02d8*/ 	.word	0x00002370
        /*02dc*/ 	.word	0x00000003
        /*02e0*/ 	.word	0x00000000
        /*02e4*/ 	.short	0x0101
        /*02e6*/ 	.byte	0x3f
	.zero		1


	//   ....[36]....
        /*02e8*/ 	.word	0x00002480
        /*02ec*/ 	.word	0x00000002
        /*02f0*/ 	.word	0x00000000
        /*02f4*/ 	.short	0x0101
        /*02f6*/ 	.byte	0x2b
	.zero		1


	//   ....[37]....
        /*02f8*/ 	.word	0x00002580
        /*02fc*/ 	.word	0x00000003
        /*0300*/ 	.word	0x00000000
        /*0304*/ 	.short	0x0101
        /*0306*/ 	.byte	0x3f
	.zero		1


	//   ....[38]....
        /*0308*/ 	.word	0x00002640
        /*030c*/ 	.word	0x000000ff
        /*0310*/ 	.word	0x00000008
        /*0314*/ 	.short	0x010a
        /*0316*/ 	.byte	0x2d
	.zero		1


	//   ....[39]....
        /*0318*/ 	.word	0x00002f70
        /*031c*/ 	.word	0x00000000
        /*0320*/ 	.word	0x00000000
        /*0324*/ 	.short	0x0101
        /*0326*/ 	.byte	0x2b
	.zero		1


	//   ....[40]....
        /*0328*/ 	.word	0x00003960
        /*032c*/ 	.word	0x0000000e
        /*0330*/ 	.word	0x00000060
        /*0334*/ 	.short	0x010a
        /*0336*/ 	.byte	0x3f
	.zero		1


	//   ....[41]....
        /*0338*/ 	.word	0x00003de0
        /*033c*/ 	.word	0x00000006
        /*0340*/ 	.word	0x000000f8
        /*0344*/ 	.short	0x0101
        /*0346*/ 	.byte	0x3f
	.zero		1


	//   ....[42]....
        /*0348*/ 	.word	0x00004540
        /*034c*/ 	.word	0x00000007
        /*0350*/ 	.word	0x00000000
        /*0354*/ 	.short	0x010a
        /*0356*/ 	.byte	0x3f
	.zero		1


	//   ....[43]....
        /*0358*/ 	.word	0x000045c0
        /*035c*/ 	.word	0x00000009
        /*0360*/ 	.word	0x00000000
        /*0364*/ 	.short	0x010a
        /*0366*/ 	.byte	0x3f
	.zero		1


	//   ....[44]....
        /*0368*/ 	.word	0x00004650
        /*036c*/ 	.word	0x00000006
        /*0370*/ 	.word	0x00000000
        /*0374*/ 	.short	0x010a
        /*0376*/ 	.byte	0x3f
	.zero		1


	//   ....[45]....
        /*0378*/ 	.word	0x000046e0
        /*037c*/ 	.word	0x00000009
        /*0380*/ 	.word	0x00000000
        /*0384*/ 	.short	0x010a
        /*0386*/ 	.byte	0x3f
	.zero		1


	//   ....[46]....
        /*0388*/ 	.word	0x00004770
        /*038c*/ 	.word	0x00000006
        /*0390*/ 	.word	0x00000000
        /*0394*/ 	.short	0x010a
        /*0396*/ 	.byte	0x3f
	.zero		1


	//   ....[47]....
        /*0398*/ 	.word	0x00004800
        /*039c*/ 	.word	0x00000009
        /*03a0*/ 	.word	0x00000000
        /*03a4*/ 	.short	0x010a
        /*03a6*/ 	.byte	0x3f
	.zero		1


	//   ....[48]....
        /*03a8*/ 	.word	0x00004890
        /*03ac*/ 	.word	0x00000006
        /*03b0*/ 	.word	0x00000000
        /*03b4*/ 	.short	0x010a
        /*03b6*/ 	.byte	0x3f
	.zero		1


	//   ....[49]....
        /*03b8*/ 	.word	0x00004920
        /*03bc*/ 	.word	0x00000009
        /*03c0*/ 	.word	0x00000000
        /*03c4*/ 	.short	0x010a
        /*03c6*/ 	.byte	0x3f
	.zero		1


	//   ....[50]....
        /*03c8*/ 	.word	0x000049b0
        /*03cc*/ 	.word	0x00000006
        /*03d0*/ 	.word	0x00000000
        /*03d4*/ 	.short	0x010a
        /*03d6*/ 	.byte	0x3f
	.zero		1


	//   ....[51]....
        /*03d8*/ 	.word	0x00004a40
        /*03dc*/ 	.word	0x00000009
        /*03e0*/ 	.word	0x00000000
        /*03e4*/ 	.short	0x010a
        /*03e6*/ 	.byte	0x3f
	.zero		1


	//   ....[52]....
        /*03e8*/ 	.word	0x00004ad0
        /*03ec*/ 	.word	0x00000006
        /*03f0*/ 	.word	0x00000000
        /*03f4*/ 	.short	0x010a
        /*03f6*/ 	.byte	0x3f
	.zero		1


	//   ....[53]....
        /*03f8*/ 	.word	0x00004b60
        /*03fc*/ 	.word	0x00000003
        /*0400*/ 	.word	0x00000000
        /*0404*/ 	.short	0x010a
        /*0406*/ 	.byte	0x3f
	.zero		1


	//   ....[54]....
        /*0408*/ 	.word	0x00004bd0
        /*040c*/ 	.word	0x00000003
        /*0410*/ 	.word	0xfffffff8
        /*0414*/ 	.short	0x010a
        /*0416*/ 	.byte	0x3f
	.zero		1


	//   ....[55]....
        /*0418*/ 	.word	0x00004c20
        /*041c*/ 	.word	0x00000003
        /*0420*/ 	.word	0x00000000
        /*0424*/ 	.short	0x010a
        /*0426*/ 	.byte	0x3f
	.zero		1


	//   ....[56]....
        /*0428*/ 	.word	0x00004c80
        /*042c*/ 	.word	0x00000004
        /*0430*/ 	.word	0x00000000
        /*0434*/ 	.short	0x010a
        /*0436*/ 	.byte	0x3f
	.zero		1


	//   ....[57]....
        /*0438*/ 	.word	0x00004ce0
        /*043c*/ 	.word	0x00000003
        /*0440*/ 	.word	0x00000008
        /*0444*/ 	.short	0x010a
        /*0446*/ 	.byte	0x3f
	.zero		1


	//   ....[58]....
        /*0448*/ 	.word	0x00004db0
        /*044c*/ 	.word	0x0000000e
        /*0450*/ 	.word	0x00000060
        /*0454*/ 	.short	0x010a
        /*0456*/ 	.byte	0x3f
	.zero		1


	//   ....[59]....
        /*0458*/ 	.word	0x00004e80
        /*045c*/ 	.word	0x00000007
        /*0460*/ 	.word	0x00000000
        /*0464*/ 	.short	0x010a
        /*0466*/ 	.byte	0x3f
	.zero		1


	//   ....[60]....
        /*0468*/ 	.word	0x00004ed0
        /*046c*/ 	.word	0x00000009
        /*0470*/ 	.word	0x00000000
        /*0474*/ 	.short	0x010a
        /*0476*/ 	.byte	0x3f
	.zero		1


	//   ....[61]....
        /*0478*/ 	.word	0x00004f20
        /*047c*/ 	.word	0x00000006
        /*0480*/ 	.word	0x00000000
        /*0484*/ 	.short	0x010a
        /*0486*/ 	.byte	0x3f
	.zero		1


	//   ....[62]....
        /*0488*/ 	.word	0x00004f70
        /*048c*/ 	.word	0x00000009
        /*0490*/ 	.word	0x00000000
        /*0494*/ 	.short	0x010a
        /*0496*/ 	.byte	0x3f
	.zero		1


	//   ....[63]....
        /*0498*/ 	.word	0x00004fc0
        /*049c*/ 	.word	0x00000006
        /*04a0*/ 	.word	0x00000000
        /*04a4*/ 	.short	0x010a
        /*04a6*/ 	.byte	0x3f
	.zero		1


	//   ....[64]....
        /*04a8*/ 	.word	0x00005010
        /*04ac*/ 	.word	0x00000009
        /*04b0*/ 	.word	0x00000000
        /*04b4*/ 	.short	0x010a
        /*04b6*/ 	.byte	0x3f
	.zero		1


	//   ....[65]....
        /*04b8*/ 	.word	0x00005060
        /*04bc*/ 	.word	0x00000006
        /*04c0*/ 	.word	0x00000000
        /*04c4*/ 	.short	0x010a
        /*04c6*/ 	.byte	0x3f
	.zero		1


	//   ....[66]....
        /*04c8*/ 	.word	0x000050b0
        /*04cc*/ 	.word	0x00000009
        /*04d0*/ 	.word	0x00000000
        /*04d4*/ 	.short	0x010a
        /*04d6*/ 	.byte	0x3f
	.zero		1


	//   ....[67]....
        /*04d8*/ 	.word	0x00005100
        /*04dc*/ 	.word	0x00000006
        /*04e0*/ 	.word	0x00000000
        /*04e4*/ 	.short	0x010a
        /*04e6*/ 	.byte	0x3f
	.zero		1


	//   ....[68]....
        /*04e8*/ 	.word	0x00005150
        /*04ec*/ 	.word	0x00000009
        /*04f0*/ 	.word	0x00000000
        /*04f4*/ 	.short	0x010a
        /*04f6*/ 	.byte	0x3f
	.zero		1


	//   ....[69]....
        /*04f8*/ 	.word	0x000051a0
        /*04fc*/ 	.word	0x00000006
        /*0500*/ 	.word	0x00000000
        /*0504*/ 	.short	0x010a
        /*0506*/ 	.byte	0x3f
	.zero		1


	//----- nvinfo : EIATTR_NUM_MBARRIERS
	.align		4
.L_35:
        /*0508*/ 	.byte	0x03, 0x38
        /*050a*/ 	.short	0x001e


	//----- nvinfo : EIATTR_EXIT_INSTR_OFFSETS
	.align		4
        /*050c*/ 	.byte	0x04, 0x1c
        /*050e*/ 	.short	(.L_37 - .L_36)


	//   ....[0]....
.L_36:
        /*0510*/ 	.word	0x00001540


	//   ....[1]....
        /*0514*/ 	.word	0x000015a0


	//   ....[2]....
        /*0518*/ 	.word	0x00003610


	//   ....[3]....
        /*051c*/ 	.word	0x00003640


	//   ....[4]....
        /*0520*/ 	.word	0x00004bb0


	//----- nvinfo : EIATTR_MAX_THREADS
	.align		4
.L_37:
        /*0524*/ 	.byte	0x04, 0x05
        /*0526*/ 	.short	(.L_39 - .L_38)
.L_38:
        /*0528*/ 	.word	0x00000180
        /*052c*/ 	.word	0x00000001
        /*0530*/ 	.word	0x00000001


	//----- nvinfo : EIATTR_CRS_STACK_SIZE
	.align		4
.L_39:
        /*0534*/ 	.byte	0x04, 0x1e
        /*0536*/ 	.short	(.L_41 - .L_40)
.L_40:
        /*0538*/ 	.word	0x00000000


	//----- nvinfo : EIATTR_CBANK_PARAM_SIZE
	.align		4
.L_41:
        /*053c*/ 	.byte	0x03, 0x19
        /*053e*/ 	.short	0x0470


	//----- nvinfo : EIATTR_PARAM_CBANK
	.align		4
        /*0540*/ 	.byte	0x04, 0x0a
        /*0542*/ 	.short	(.L_43 - .L_42)
	.align		4
.L_42:
        /*0544*/ 	.word	index@(.nv.constant0._ZN7cutlass13device_kernelINS_4gemm6kernel13GemmUniversalIN4cute5tupleIJiiiiEEENS1_10collective13CollectiveMmaINS1_34MainloopSm90TmaGmmaWarpSpecializedILi12ENS5_IJNS4_1CILi2EEENSA_ILi1EEESC_EEENS1_32KernelTmaWarpSpecializedPingpongEEENS5_IJNSA_ILi64EEENSA_ILi8EEENSA_ILi128EEEEEENS_10bfloat16_tENS5_IJlSC_lEEESK_SL_NS4_8TiledMMAINS4_8MMA_AtomIJNS4_4SM904GMMA26MMA_64x8x16_F32BF16BF16_SSILNSP_5MajorE0ELSR_0ELNSP_7ScaleInE1ELSS_1EEEEEENS4_6LayoutINS5_IJSC_SC_SC_EEENS5_IJNSA_ILi0EEESX_SX_EEEEENS5_IJNS4_10UnderscoreES10_S10_EEEEENS4_13SM90_TMA_LOADENS4_14ComposedLayoutINS4_7SwizzleILi3ELi4ELi3EEENS4_18smem_ptr_flag_bitsILi16EEENSV_INS5_IJSH_SG_EEENS5_IJSG_SC_EEEEEEEvNS4_8identityENS4_23SM90_TMA_LOAD_MULTICASTES1C_vS1D_EENS_8epilogue10collective6detail29Sm90TmaWarpSpecializedAdapterINS1H_15DefaultEpilogueISK_SL_SL_NS1G_6thread17LinearCombinationISK_Li1EffLNS1L_9ScaleType4KindE0ELNS_15FloatRoundStyleE2ESK_EENS1_15EpilogueDefaultEEEEEvvEEEEvNT_6ParamsE)
        /*0548*/ 	.short	0x0210
        /*054a*/ 	.short	0x0470


	//----- nvinfo : EIATTR_SW_WAR
	.align		4
.L_43:
        /*054c*/ 	.byte	0x04, 0x36
        /*054e*/ 	.short	(.L_45 - .L_44)
.L_44:
        /*0550*/ 	.word	0x00000008
.L_45:


//--------------------- .nv.callgraph             --------------------------
	.section	.nv.callgraph,"",@"SHT_CUDA_CALLGRAPH"
	.align	4
	.sectionentsize	8
	.align		4
        /*0000*/ 	.word	0x00000000
	.align		4
        /*0004*/ 	.word	0xffffffff
	.align		4
        /*0008*/ 	.word	index@(_ZN7cutlass13device_kernelINS_4gemm6kernel13GemmUniversalIN4cute5tupleIJiiiiEEENS1_10collective13CollectiveMmaINS1_34MainloopSm90TmaGmmaWarpSpecializedILi12ENS5_IJNS4_1CILi2EEENSA_ILi1EEESC_EEENS1_32KernelTmaWarpSpecializedPingpongEEENS5_IJNSA_ILi64EEENSA_ILi8EEENSA_ILi128EEEEEENS_10bfloat16_tENS5_IJlSC_lEEESK_SL_NS4_8TiledMMAINS4_8MMA_AtomIJNS4_4SM904GMMA26MMA_64x8x16_F32BF16BF16_SSILNSP_5MajorE0ELSR_0ELNSP_7ScaleInE1ELSS_1EEEEEENS4_6LayoutINS5_IJSC_SC_SC_EEENS5_IJNSA_ILi0EEESX_SX_EEEEENS5_IJNS4_10UnderscoreES10_S10_EEEEENS4_13SM90_TMA_LOADENS4_14ComposedLayoutINS4_7SwizzleILi3ELi4ELi3EEENS4_18smem_ptr_flag_bitsILi16EEENSV_INS5_IJSH_SG_EEENS5_IJSG_SC_EEEEEEEvNS4_8identityENS4_23SM90_TMA_LOAD_MULTICASTES1C_vS1D_EENS_8epilogue10collective6detail29Sm90TmaWarpSpecializedAdapterINS1H_15DefaultEpilogueISK_SL_SL_NS1G_6thread17LinearCombinationISK_Li1EffLNS1L_9ScaleType4KindE0ELNS_15FloatRoundStyleE2ESK_EENS1_15EpilogueDefaultEEEEEvvEEEEvNT_6ParamsE)
	.align		4
        /*000c*/ 	.word	index@(__assertfail)
	.align		4
        /*0010*/ 	.word	0x00000000
	.align		4
        /*0014*/ 	.word	0xfffffffe
	.align		4
        /*0018*/ 	.word	0x00000000
	.align		4
        /*001c*/ 	.word	0xfffffffd
	.align		4
        /*0020*/ 	.word	0x00000000
	.align		4
        /*0024*/ 	.word	0xfffffffc


//--------------------- .nv.constant4             --------------------------
	.section	.nv.constant4,"a",@progbits
	.align	8
	.align		8
.nv.constant4:
        /*0000*/ 	.dword	__assertfail
	.align		8
        /*0008*/ 	.dword	__unnamed_1
	.align		8
        /*0010*/ 	.dword	_ZN39_INTERNAL_4359a86f_4_k_cu_4ce1b116_42364cuda3std3__45__cpo5beginE
	.align		8
        /*0018*/ 	.dword	_ZN39_INTERNAL_4359a86f_4_k_cu_4ce1b116_42364cuda3std3__45__cpo3endE
	.align		8
        /*0020*/ 	.dword	_ZN39_INTERNAL_4359a86f_4_k_cu_4ce1b116_42364cuda3std3__45__cpo6cbeginE
	.align		8
        /*0028*/ 	.dword	_ZN39_INTERNAL_4359a86f_4_k_cu_4ce1b116_42364cuda3std3__45__cpo4cendE
	.align		8
        /*0030*/ 	.dword	_ZN39_INTERNAL_4359a86f_4_k_cu_4ce1b116_42364cuda3std3__441_GLOBAL__N__4359a86f_4_k_cu_4ce1b116_42366ignoreE
	.align		8
        /*0038*/ 	.dword	_ZN39_INTERNAL_4359a86f_4_k_cu_4ce1b116_42364cuda3std3__419piecewise_constructE
	.align		8
        /*0040*/ 	.dword	_ZN39_INTERNAL_4359a86f_4_k_cu_4ce1b116_42364cuda3std3__48in_placeE
	.align		8
        /*0048*/ 	.dword	_ZN39_INTERNAL_4359a86f_4_k_cu_4ce1b116_42364cuda3std6ranges3__45__cpo4swapE
	.align		8
        /*0050*/ 	.dword	_ZN39_INTERNAL_4359a86f_4_k_cu_4ce1b116_42364cuda3std6ranges3__45__cpo9iter_moveE
	.align		8
        /*0058*/ 	.dword	_ZN39_INTERNAL_4359a86f_4_k_cu_4ce1b116_42364cute7productE
	.align		8
        /*0060*/ 	.dword	_ZN39_INTERNAL_4359a86f_4_k_cu_4ce1b116_42364cute1_E
	.align		8
        /*0068*/ 	.dword	$str$22
	.align		8
        /*0070*/ 	.dword	$str$23


//--------------------- .text._ZN7cutlass13device_kernelINS_4gemm6kernel13GemmUniversalIN4cute5tupleIJiiiiEEENS1_10collective13CollectiveMmaINS1_34MainloopSm90TmaGmmaWarpSpecializedILi12ENS5_IJNS4_1CILi2EEENSA_ILi1EEESC_EEENS1_32KernelTmaWarpSpecializedPingpongEEENS5_IJNSA_ILi64EEENSA_ILi8EEENSA_ILi128EEEEEENS_10bfloat16_tENS5_IJlSC_lEEESK_SL_NS4_8TiledMMAINS4_8MMA_AtomIJNS4_4SM904GMMA26MMA_64x8x16_F32BF16BF16_SSILNSP_5MajorE0ELSR_0ELNSP_7ScaleInE1ELSS_1EEEEEENS4_6LayoutINS5_IJSC_SC_SC_EEENS5_IJNSA_ILi0EEESX_SX_EEEEENS5_IJNS4_10UnderscoreES10_S10_EEEEENS4_13SM90_TMA_LOADENS4_14ComposedLayoutINS4_7SwizzleILi3ELi4ELi3EEENS4_18smem_ptr_flag_bitsILi16EEENSV_INS5_IJSH_SG_EEENS5_IJSG_SC_EEEEEEEvNS4_8identityENS4_23SM90_TMA_LOAD_MULTICASTES1C_vS1D_EENS_8epilogue10collective6detail29Sm90TmaWarpSpecializedAdapterINS1H_15DefaultEpilogueISK_SL_SL_NS1G_6thread17LinearCombinationISK_Li1EffLNS1L_9ScaleType4KindE0ELNS_15FloatRoundStyleE2ESK_EENS1_15EpilogueDefaultEEEEEvvEEEEvNT_6ParamsE --------------------------
	.section	.text._ZN7cutlass13device_kernelINS_4gemm6kernel13GemmUniversalIN4cute5tupleIJiiiiEEENS1_10collective13CollectiveMmaINS1_34MainloopSm90TmaGmmaWarpSpecializedILi12ENS5_IJNS4_1CILi2EEENSA_ILi1EEESC_EEENS1_32KernelTmaWarpSpecializedPingpongEEENS5_IJNSA_ILi64EEENSA_ILi8EEENSA_ILi128EEEEEENS_10bfloat16_tENS5_IJlSC_lEEESK_SL_NS4_8TiledMMAINS4_8MMA_AtomIJNS4_4SM904GMMA26MMA_64x8x16_F32BF16BF16_SSILNSP_5MajorE0ELSR_0ELNSP_7ScaleInE1ELSS_1EEEEEENS4_6LayoutINS5_IJSC_SC_SC_EEENS5_IJNSA_ILi0EEESX_SX_EEEEENS5_IJNS4_10UnderscoreES10_S10_EEEEENS4_13SM90_TMA_LOADENS4_14ComposedLayoutINS4_7SwizzleILi3ELi4ELi3EEENS4_18smem_ptr_flag_bitsILi16EEENSV_INS5_IJSH_SG_EEENS5_IJSG_SC_EEEEEEEvNS4_8identityENS4_23SM90_TMA_LOAD_MULTICASTES1C_vS1D_EENS_8epilogue10collective6detail29Sm90TmaWarpSpecializedAdapterINS1H_15DefaultEpilogueISK_SL_SL_NS1G_6thread17LinearCombinationISK_Li1EffLNS1L_9ScaleType4KindE0ELNS_15FloatRoundStyleE2ESK_EENS1_15EpilogueDefaultEEEEEvvEEEEvNT_6ParamsE,"ax",@progbits
	.align	128
.text._ZN7cutlass13device_kernelINS_4gemm6kernel13GemmUniversalIN4cute5tupleIJiiiiEEENS1_10collective13CollectiveMmaINS1_34MainloopSm90TmaGmmaWarpSpecializedILi12ENS5_IJNS4_1CILi2EEENSA_ILi1EEESC_EEENS1_32KernelTmaWarpSpecializedPingpongEEENS5_IJNSA_ILi64EEENSA_ILi8EEENSA_ILi128EEEEEENS_10bfloat16_tENS5_IJlSC_lEEESK_SL_NS4_8TiledMMAINS4_8MMA_AtomIJNS4_4SM904GMMA26MMA_64x8x16_F32BF16BF16_SSILNSP_5MajorE0ELSR_0ELNSP_7ScaleInE1ELSS_1EEEEEENS4_6LayoutINS5_IJSC_SC_SC_EEENS5_IJNSA_ILi0EEESX_SX_EEEEENS5_IJNS4_10UnderscoreES10_S10_EEEEENS4_13SM90_TMA_LOADENS4_14ComposedLayoutINS4_7SwizzleILi3ELi4ELi3EEENS4_18smem_ptr_flag_bitsILi16EEENSV_INS5_IJSH_SG_EEENS5_IJSG_SC_EEEEEEEvNS4_8identityENS4_23SM90_TMA_LOAD_MULTICASTES1C_vS1D_EENS_8epilogue10collective6detail29Sm90TmaWarpSpecializedAdapterINS1H_15DefaultEpilogueISK_SL_SL_NS1G_6thread17LinearCombinationISK_Li1EffLNS1L_9ScaleType4KindE0ELNS_15FloatRoundStyleE2ESK_EENS1_15EpilogueDefaultEEEEEvvEEEEvNT_6ParamsE:
        .type           _ZN7cutlass13device_kernelINS_4gemm6kernel13GemmUniversalIN4cute5tupleIJiiiiEEENS1_10collective13CollectiveMmaINS1_34MainloopSm90TmaGmmaWarpSpecializedILi12ENS5_IJNS4_1CILi2EEENSA_ILi1EEESC_EEENS1_32KernelTmaWarpSpecializedPingpongEEENS5_IJNSA_ILi64EEENSA_ILi8EEENSA_ILi128EEEEEENS_10bfloat16_tENS5_IJlSC_lEEESK_SL_NS4_8TiledMMAINS4_8MMA_AtomIJNS4_4SM904GMMA26MMA_64x8x16_F32BF16BF16_SSILNSP_5MajorE0ELSR_0ELNSP_7ScaleInE1ELSS_1EEEEEENS4_6LayoutINS5_IJSC_SC_SC_EEENS5_IJNSA_ILi0EEESX_SX_EEEEENS5_IJNS4_10UnderscoreES10_S10_EEEEENS4_13SM90_TMA_LOADENS4_14ComposedLayoutINS4_7SwizzleILi3ELi4ELi3EEENS4_18smem_ptr_flag_bitsILi16EEENSV_INS5_IJSH_SG_EEENS5_IJSG_SC_EEEEEEEvNS4_8identityENS4_23SM90_TMA_LOAD_MULTICASTES1C_vS1D_EENS_8epilogue10collective6detail29Sm90TmaWarpSpecializedAdapterINS1H_15DefaultEpilogueISK_SL_SL_NS1G_6thread17LinearCombinationISK_Li1EffLNS1L_9ScaleType4KindE0ELNS_15FloatRoundStyleE2ESK_EENS1_15EpilogueDefaultEEEEEvvEEEEvNT_6ParamsE,@function
        .size           _ZN7cutlass13device_kernelINS_4gemm6kernel13GemmUniversalIN4cute5tupleIJiiiiEEENS1_10collective13CollectiveMmaINS1_34MainloopSm90TmaGmmaWarpSpecializedILi12ENS5_IJNS4_1CILi2EEENSA_ILi1EEESC_EEENS1_32KernelTmaWarpSpecializedPingpongEEENS5_IJNSA_ILi64EEENSA_ILi8EEENSA_ILi128EEEEEENS_10bfloat16_tENS5_IJlSC_lEEESK_SL_NS4_8TiledMMAINS4_8MMA_AtomIJNS4_4SM904GMMA26MMA_64x8x16_F32BF16BF16_SSILNSP_5MajorE0ELSR_0ELNSP_7ScaleInE1ELSS_1EEEEEENS4_6LayoutINS5_IJSC_SC_SC_EEENS5_IJNSA_ILi0EEESX_SX_EEEEENS5_IJNS4_10UnderscoreES10_S10_EEEEENS4_13SM90_TMA_LOADENS4_14ComposedLayoutINS4_7SwizzleILi3ELi4ELi3EEENS4_18smem_ptr_flag_bitsILi16EEENSV_INS5_IJSH_SG_EEENS5_IJSG_SC_EEEEEEEvNS4_8identityENS4_23SM90_TMA_LOAD_MULTICASTES1C_vS1D_EENS_8epilogue10collective6detail29Sm90TmaWarpSpecializedAdapterINS1H_15DefaultEpilogueISK_SL_SL_NS1G_6thread17LinearCombinationISK_Li1EffLNS1L_9ScaleType4KindE0ELNS_15FloatRoundStyleE2ESK_EENS1_15EpilogueDefaultEEEEEvvEEEEvNT_6ParamsE,(.L_x_98 - _ZN7cutlass13device_kernelINS_4gemm6kernel13GemmUniversalIN4cute5tupleIJiiiiEEENS1_10collective13CollectiveMmaINS1_34MainloopSm90TmaGmmaWarpSpecializedILi12ENS5_IJNS4_1CILi2EEENSA_ILi1EEESC_EEENS1_32KernelTmaWarpSpecializedPingpongEEENS5_IJNSA_ILi64EEENSA_ILi8EEENSA_ILi128EEEEEENS_10bfloat16_tENS5_IJlSC_lEEESK_SL_NS4_8TiledMMAINS4_8MMA_AtomIJNS4_4SM904GMMA26MMA_64x8x16_F32BF16BF16_SSILNSP_5MajorE0ELSR_0ELNSP_7ScaleInE1ELSS_1EEEEEENS4_6LayoutINS5_IJSC_SC_SC_EEENS5_IJNSA_ILi0EEESX_SX_EEEEENS5_IJNS4_10UnderscoreES10_S10_EEEEENS4_13SM90_TMA_LOADENS4_14ComposedLayoutINS4_7SwizzleILi3ELi4ELi3EEENS4_18smem_ptr_flag_bitsILi16EEENSV_INS5_IJSH_SG_EEENS5_IJSG_SC_EEEEEEEvNS4_8identityENS4_23SM90_TMA_LOAD_MULTICASTES1C_vS1D_EENS_8epilogue10collective6detail29Sm90TmaWarpSpecializedAdapterINS1H_15DefaultEpilogueISK_SL_SL_NS1G_6thread17LinearCombinationISK_Li1EffLNS1L_9ScaleType4KindE0ELNS_15FloatRoundStyleE2ESK_EENS1_15EpilogueDefaultEEEEEvvEEEEvNT_6ParamsE)
        .other          _ZN7cutlass13device_kernelINS_4gemm6kernel13GemmUniversalIN4cute5tupleIJiiiiEEENS1_10collective13CollectiveMmaINS1_34MainloopSm90TmaGmmaWarpSpecializedILi12ENS5_IJNS4_1CILi2EEENSA_ILi1EEESC_EEENS1_32KernelTmaWarpSpecializedPingpongEEENS5_IJNSA_ILi64EEENSA_ILi8EEENSA_ILi128EEEEEENS_10bfloat16_tENS5_IJlSC_lEEESK_SL_NS4_8TiledMMAINS4_8MMA_AtomIJNS4_4SM904GMMA26MMA_64x8x16_F32BF16BF16_SSILNSP_5MajorE0ELSR_0ELNSP_7ScaleInE1ELSS_1EEEEEENS4_6LayoutINS5_IJSC_SC_SC_EEENS5_IJNSA_ILi0EEESX_SX_EEEEENS5_IJNS4_10UnderscoreES10_S10_EEEEENS4_13SM90_TMA_LOADENS4_14ComposedLayoutINS4_7SwizzleILi3ELi4ELi3EEENS4_18smem_ptr_flag_bitsILi16EEENSV_INS5_IJSH_SG_EEENS5_IJSG_SC_EEEEEEEvNS4_8identityENS4_23SM90_TMA_LOAD_MULTICASTES1C_vS1D_EENS_8epilogue10collective6detail29Sm90TmaWarpSpecializedAdapterINS1H_15DefaultEpilogueISK_SL_SL_NS1G_6thread17LinearCombinationISK_Li1EffLNS1L_9ScaleType4KindE0ELNS_15FloatRoundStyleE2ESK_EENS1_15EpilogueDefaultEEEEEvvEEEEvNT_6ParamsE,@"STO_CUDA_ENTRY STV_DEFAULT"
_ZN7cutlass13device_kernelINS_4gemm6kernel13GemmUniversalIN4cute5tupleIJiiiiEEENS1_10collective13CollectiveMmaINS1_34MainloopSm90TmaGmmaWarpSpecializedILi12ENS5_IJNS4_1CILi2EEENSA_ILi1EEESC_EEENS1_32KernelTmaWarpSpecializedPingpongEEENS5_IJNSA_ILi64EEENSA_ILi8EEENSA_ILi128EEEEEENS_10bfloat16_tENS5_IJlSC_lEEESK_SL_NS4_8TiledMMAINS4_8MMA_AtomIJNS4_4SM904GMMA26MMA_64x8x16_F32BF16BF16_SSILNSP_5MajorE0ELSR_0ELNSP_7ScaleInE1ELSS_1EEEEEENS4_6LayoutINS5_IJSC_SC_SC_EEENS5_IJNSA_ILi0EEESX_SX_EEEEENS5_IJNS4_10UnderscoreES10_S10_EEEEENS4_13SM90_TMA_LOADENS4_14ComposedLayoutINS4_7SwizzleILi3ELi4ELi3EEENS4_18smem_ptr_flag_bitsILi16EEENSV_INS5_IJSH_SG_EEENS5_IJSG_SC_EEEEEEEvNS4_8identityENS4_23SM90_TMA_LOAD_MULTICASTES1C_vS1D_EENS_8epilogue10collective6detail29Sm90TmaWarpSpecializedAdapterINS1H_15DefaultEpilogueISK_SL_SL_NS1G_6thread17LinearCombinationISK_Li1EffLNS1L_9ScaleType4KindE0ELNS_15FloatRoundStyleE2ESK_EENS1_15EpilogueDefaultEEEEEvvEEEEvNT_6ParamsE:
[----:B------:R-:W0:Y:S01]  /*0000*/  LDC R1, c[0x0][0x28] ;  /* 0x00000a00ff017b82 */ /* 0x000e220000000800 */
[----:B------:R-:W1:Y:S01]  /*0010*/  S2R R3, SR_TID.X ;  /* 0x0000000000037919 */ /* 0x000e620000002100 */
[----:B------:R-:W-:Y:S01]  /*0020*/  ELECT P0, URZ, PT ;  /* 0x00000000003f782f */ /* 0x000fe20003800000 */
[----:B------:R-:W-:Y:S01]  /*0030*/  BSSY B0, `(.L_x_0) ;  /* 0x000000f000007945 */ /* 0x000fe20003800000 */
[--C-:B-1----:R-:W-:Y:S02]  /*0040*/  SHF.R.U32.HI R0, RZ, 0x5, R3.reuse ;  /* 0x00000005ff007819 */ /* 0x102fe40000011603 */
[----:B------:R-:W-:-:S03]  /*0050*/  SHF.R.U32.HI R6, RZ, 0x7, R3 ;  /* 0x00000007ff067819 */ /* 0x000fc60000011603 */
[----:B------:R-:W1:Y:S04]  /*0060*/  SHFL.IDX PT, R5, R0, RZ, 0x1f ;  /* 0x00001fff00057589 */ /* 0x000e6800000e0000 */
[----:B------:R2:W3:Y:S01]  /*0070*/  SHFL.IDX PT, R10, R6, RZ, 0x1f ;  /* 0x00001fff060a7589 */ /* 0x0004e200000e0000 */
[----:B-1----:R-:W-:-:S13]  /*0080*/  ISETP.NE.OR P0, PT, R5, RZ, !P0 ;  /* 0x000000ff0500720c */ /* 0x002fda0004705670 */
[----:B0-23--:R-:W-:Y:S05]  /*0090*/  @P0 BRA `(.L_x_1) ;  /* 0x0000000000200947 */ /* 0x00dfea0003800000 */
[----:B------:R-:W-:Y:S02]  /*00a0*/  ULDC.64 UR4, c[0x0][0x198] ;  /* 0x0000660000047ab9 */ /* 0x000fe40000000a00 */
[----:B------:R-:W-:Y:S02]  /*00b0*/  UIADD3 UR6, UP0, UR4, 0xf0, URZ ;  /* 0x000000f004067890 */ /* 0x000fe4000ff1e03f */
[----:B------:R-:W-:Y:S02]  /*00c0*/  UIADD3 UR4, UP1, UR4, 0x1f0, URZ ;  /* 0x000001f004047890 */ /* 0x000fe4000ff3e03f */
[----:B------:R-:W-:Y:S02]  /*00d0*/  UIADD3.X UR7, URZ, UR5, URZ, UP0, !UPT ;  /* 0x000000053f077290 */ /* 0x000fe400087fe43f */
[----:B------:R-:W-:-:S07]  /*00e0*/  UIADD3.X UR5, URZ, UR5, URZ, UP1, !UPT ;  /* 0x000000053f057290 */ /* 0x000fce0008ffe43f */
[----:B------:R0:W-:Y:S02]  /*00f0*/  UTMACCTL.PF [UR6] ;  /* 0x00000000060079b9 */ /* 0x0001e40008040000 */
[----:B------:R0:W-:Y:S02]  /*0100*/  UTMACCTL.PF [UR4] ;  /* 0x00000000040079b9 */ /* 0x0001e40008040000 */
[----:B0-----:R-:W-:Y:S01]  /*0110*/  NOP ;  /* 0x0000000000007918 */ /* 0x001fe20000000000 */
.L_x_1:
[----:B------:R-:W-:Y:S05]  /*0120*/  BSYNC B0 ;  /* 0x0000000000007941 */ /* 0x000fea0003800000 */
.L_x_0:
[----:B------:R-:W0:Y:S02]  /*0130*/  SHFL.IDX PT, R8, R0, RZ, 0x1f ;  /* 0x00001fff00087589 */ /* 0x000e2400000e0000 */
[----:B0-----:R-:W-:-:S13]  /*0140*/  ISETP.NE.AND P0, PT, R8, RZ, PT ;  /* 0x000000ff0800720c */ /* 0x001fda0003f05270 */
[----:B------:R-:W-:Y:S05]  /*0150*/  @P0 BRA `(.L_x_2) ;  /* 0x0000000000a40947 */ /* 0x000fea0003800000 */
[----:B------:R-:W-:Y:S01]  /*0160*/  ELECT P0, URZ, PT ;  /* 0x00000000003f782f */ /* 0x000fe20003800000 */
[----:B------:R-:W-:-:S12]  /*0170*/  BSSY B0, `(.L_x_2) ;  /* 0x0000027000007945 */ /* 0x000fd80003800000 */
[----:B------:R-:W-:Y:S05]  /*0180*/  @!P0 BRA `(.L_x_3) ;  /* 0x0000000000948947 */ /* 0x000fea0003800000 */
[----:B------:R-:W0:Y:S01]  /*0190*/  S2UR UR8, SR_CgaCtaId ;  /* 0x00000000000879c3 */ /* 0x000e220000008800 */
[----:B------:R-:W-:Y:S01]  /*01a0*/  UMOV UR4, 0x400 ;  /* 0x0000040000047882 */ /* 0x000fe20000000000 */
[----:B------:R-:W-:Y:S01]  /*01b0*/  UMOV UR5, 0x1 ;  /* 0x0000000100057882 */ /* 0x000fe20000000000 */
[----:B------:R-:W-:Y:S02]  /*01c0*/  UMOV UR6, 0x2 ;  /* 0x0000000200067882 */ /* 0x000fe40000000000 */
[----:B------:R-:W-:-:S04]  /*01d0*/  UIADD3 UR6, -UR6, 0x100000, URZ ;  /* 0x0010000006067890 */ /* 0x000fc8000fffe13f */
[----:B------:R-:W-:Y:S02]  /*01e0*/  USHF.L.U32 UR7, UR6, 0xb, URZ ;  /* 0x0000000b06077899 */ /* 0x000fe4000800063f */
[----:B------:R-:W-:Y:S02]  /*01f0*/  USHF.L.U32 UR6, UR6, 0x1, URZ ;  /* 0x0000000106067899 */ /* 0x000fe4000800063f */
[----:B0-----:R-:W-:Y:S02]  /*0200*/  ULEA UR8, UR8, UR4, 0x18 ;  /* 0x0000000408087291 */ /* 0x001fe4000f8ec03f */
[----:B------:R-:W-:-:S04]  /*0210*/  UIADD3 UR4, -UR5, 0x100000, URZ ;  /* 0x0010000005047890 */ /* 0x000fc8000fffe13f */
[----:B------:R-:W-:Y:S02]  /*0220*/  USHF.L.U32 UR5, UR4, 0xb, URZ ;  /* 0x0000000b04057899 */ /* 0x000fe4000800063f */
[----:B------:R-:W-:Y:S01]  /*0230*/  USHF.L.U32 UR4, UR4, 0x1, URZ ;  /* 0x0000000104047899 */ /* 0x000fe2000800063f */
[----:B------:R-:W0:Y:S11]  /*0240*/  FENCE.VIEW.ASYNC.S ;  /* 0x00000000000073c6 */ /* 0x000e360000000000 */
[----:B0-----:R0:W1:Y:S01]  /*0250*/  SYNCS.EXCH.64 URZ, [UR8], UR4 ;  /* 0x00000004083f75b2 */ /* 0x0010620008000100 */
[----:B------:R0:W2:Y:S01]  /*0260*/  SYNCS.EXCH.64 URZ, [UR8+0x60], UR6 ;  /* 0x00006006083f75b2 */ /* 0x0000a20008000100 */
[----:B------:R0:W3:Y:S01]  /*0270*/  SYNCS.EXCH.64 URZ, [UR8+0x8], UR4 ;  /* 0x00000804083f75b2 */ /* 0x0000e20008000100 */
[----:B------:R0:W4:Y:S01]  /*0280*/  SYNCS.EXCH.64 URZ, [UR8+0x68], UR6 ;  /* 0x00006806083f75b2 */ /* 0x0001220008000100 */
[----:B------:R0:W0:Y:S01]  /*0290*/  SYNCS.EXCH.64 URZ, [UR8+0x10], UR4 ;  /* 0x00001004083f75b2 */ /* 0x0000220008000100 */
        /* <DEDUP_REMOVED lines=19> */
[----:B-1----:R-:W-:Y:S01]  /*03d0*/  NOP ;  /* 0x0000000000007918 */ /* 0x002fe20000000000 */
.L_x_3:
[----:B0-----:R-:W-:Y:S05]  /*03e0*/  BSYNC B0 ;  /* 0x0000000000007941 */ /* 0x001fea0003800000 */
.L_x_2:
[----:B------:R-:W0:Y:S01]  /*03f0*/  S2UR UR12, SR_CTAID.X ;  /* 0x00000000000c79c3 */ /* 0x000e220000002500 */
[----:B------:R-:W1:Y:S01]  /*0400*/  SHFL.IDX PT, R9, R0, RZ, 0x1f ;  /* 0x00001fff00097589 */ /* 0x000e6200000e0000 */
[----:B------:R-:W-:Y:S02]  /*0410*/  SHF.R.S32.HI R2, RZ, 0x1f, R3 ;  /* 0x0000001fff027819 */ /* 0x000fe40000011403 */
[----:B------:R-:W-:Y:S01]  /*0420*/  ELECT P0, URZ, PT ;  /* 0x00000000003f782f */ /* 0x000fe20003800000 */
[----:B------:R-:W-:Y:S01]  /*0430*/  NOP ;  /* 0x0000000000007918 */ /* 0x000fe20000000000 */
[----:B------:R5:W2:Y:S01]  /*0440*/  SHFL.IDX PT, R12, R0, RZ, 0x1f ;  /* 0x00001fff000c7589 */ /* 0x000aa200000e0000 */
[----:B------:R-:W-:Y:S01]  /*0450*/  LEA.HI R2, R2, R3, RZ, 0x7 ;  /* 0x0000000302027211 */ /* 0x000fe200078f38ff */
[----:B------:R-:W-:Y:S01]  /*0460*/  ULDC UR4, c[0x0][0x150] ;  /* 0x0000540000047ab9 */ /* 0x000fe20000000800 */
[----:B------:R-:W-:Y:S01]  /*0470*/  ELECT P1, URZ, PT ;  /* 0x00000000003f782f */ /* 0x000fe20003820000 */
[----:B------:R-:W3:Y:S01]  /*0480*/  S2R R4, SR_CTAID.Y ;  /* 0x0000000000047919 */ /* 0x000ee20000002600 */
[----:B------:R-:W-:Y:S01]  /*0490*/  LOP3.LUT R2, R2, 0xffffff80, RZ, 0xc0, !PT ;  /* 0xffffff8002027812 */ /* 0x000fe200078ec0ff */
[----:B------:R-:W4:Y:S01]  /*04a0*/  LDC R15, c[0x0][0x144] ;  /* 0x00005100ff0f7b82 */ /* 0x000f220000000800 */
[----:B------:R-:W-:Y:S01]  /*04b0*/  UMOV UR11, 0x80 ;  /* 0x00000080000b7882 */ /* 0x000fe20000000000 */
[----:B------:R2:W4:Y:S01]  /*04c0*/  SHFL.IDX PT, R17, R6, RZ, 0x1f ;  /* 0x00001fff06117589 */ /* 0x00052200000e0000 */
[----:B------:R-:W-:Y:S01]  /*04d0*/  NOP ;  /* 0x0000000000007918 */ /* 0x000fe20000000000 */
[----:B------:R-:W-:Y:S01]  /*04e0*/  IMAD.IADD R2, R3, 0x1, -R2 ;  /* 0x0000000103027824 */ /* 0x000fe200078e0a02 */
[C---:B------:R-:W-:Y:S01]  /*04f0*/  ISETP.NE.AND P4, PT, R10.reuse, RZ, PT ;  /* 0x000000ff0a00720c */ /* 0x040fe20003f85270 */
[----:B------:R-:W-:-:S02]  /*0500*/  VIADD R38, R10, 0xffffffff ;  /* 0xffffffff0a267836 */ /* 0x000fc40000000000 */
[----:B------:R-:W4:Y:S01]  /*0510*/  LDC R16, c[0x0][0x140] ;  /* 0x00005000ff107b82 */ /* 0x000f220000000800 */
[----:B------:R-:W-:Y:S01]  /*0520*/  SHF.R.S32.HI R7, RZ, 0x1f, R2 ;  /* 0x0000001fff077819 */ /* 0x000fe20000011402 */
[----:B------:R-:W-:Y:S01]  /*0530*/  IMAD.MOV.U32 R27, RZ, RZ, 0x1 ;  /* 0x00000001ff1b7424 */ /* 0x000fe200078e00ff */
[----:B------:R-:W-:Y:S02]  /*0540*/  ISETP.GE.U32.AND P6, PT, R38, 0x2, PT ;  /* 0x000000022600780c */ /* 0x000fe40003fc6070 */
[----:B0-----:R-:W-:Y:S02]  /*0550*/  I2FP.F32.U32 R13, UR12 ;  /* 0x0000000c000d7c45 */ /* 0x001fe40008201000 */
[----:B-1----:R-:W-:Y:S02]  /*0560*/  ISETP.NE.OR P0, PT, R9, RZ, !P0 ;  /* 0x000000ff0900720c */ /* 0x002fe40004705670 */
[----:B------:R-:W-:Y:S01]  /*0570*/  LEA.HI R9, R7, R2, RZ, 0x3 ;  /* 0x0000000207097211 */ /* 0x000fe200078f18ff */
[----:B------:R-:W-:Y:S01]  /*0580*/  FMUL R14, R13, UR4 ;  /* 0x000000040d0e7c20 */ /* 0x000fe20008400000 */
[----:B------:R-:W-:Y:S01]  /*0590*/  SHF.R.S32.HI R13, RZ, 0x1f, R8 ;  /* 0x0000001fff0d7819 */ /* 0x000fe20000011408 */
[----:B------:R-:W-:Y:S01]  /*05a0*/  ULDC UR4, c[0x0][0x154] ;  /* 0x0000550000047ab9 */ /* 0x000fe20000000800 */
[----:B------:R-:W-:-:S02]  /*05b0*/  SHF.R.S32.HI R11, RZ, 0x3, R9 ;  /* 0x00000003ff0b7819 */ /* 0x000fc40000011409 */
[----:B-----5:R-:W-:Y:S01]  /*05c0*/  SHF.R.S32.HI R0, RZ, 0x1f, R9 ;  /* 0x0000001fff007819 */ /* 0x020fe20000011409 */
[----:B------:R-:W0:Y:S01]  /*05d0*/  F2I.U32.TRUNC.NTZ R14, R14 ;  /* 0x0000000e000e7305 */ /* 0x000e22000020f000 */
[----:B------:R-:W-:Y:S02]  /*05e0*/  LEA.HI R13, R13, R8, RZ, 0x2 ;  /* 0x000000080d0d7211 */ /* 0x000fe400078f10ff */
[----:B------:R-:W-:Y:S01]  /*05f0*/  LEA.HI R9, R0, R11, RZ, 0x2 ;  /* 0x0000000b00097211 */ /* 0x000fe200078f10ff */
[----:B------:R-:W-:Y:S01]  /*0600*/  VOTEU.ALL UP1, P0 ;  /* 0x00000000003f7886 */ /* 0x000fe20000020000 */
[----:B--2---:R-:W-:Y:S01]  /*0610*/  ISETP.NE.OR P1, PT, R12, RZ, !P1 ;  /* 0x000000ff0c00720c */ /* 0x004fe20004f25670 */
[----:B------:R-:W-:Y:S01]  /*0620*/  VOTEU.ALL UP0, P0 ;  /* 0x00000000003f7886 */ /* 0x000fe20000000000 */
[----:B------:R-:W-:Y:S02]  /*0630*/  LOP3.LUT R6, R9, 0xfffffffc, RZ, 0xc0, !PT ;  /* 0xfffffffc09067812 */ /* 0x000fe400078ec0ff */
[----:B------:R-:W-:Y:S01]  /*0640*/  LOP3.LUT R13, R13, 0x3ffffffc, RZ, 0xc0, !PT ;  /* 0x3ffffffc0d0d7812 */ /* 0x000fe200078ec0ff */
[----:B------:R-:W1:Y:S01]  /*0650*/  @!UP1 S2UR UR7, SR_CgaCtaId ;  /* 0x00000000000799c3 */ /* 0x000e620000008800 */
[----:B---3--:R-:W-:Y:S01]  /*0660*/  I2FP.F32.U32 R9, R4 ;  /* 0x0000000400097245 */ /* 0x008fe20000201000 */
[----:B------:R-:W-:Y:S01]  /*0670*/  IMAD.IADD R6, R11, 0x1, -R6 ;  /* 0x000000010b067824 */ /* 0x000fe200078e0a06 */
[----:B------:R-:W-:Y:S01]  /*0680*/  SHF.R.S32.HI R0, RZ, 0x1f, R5 ;  /* 0x0000001fff007819 */ /* 0x000fe20000011405 */
[----:B------:R-:W-:Y:S01]  /*0690*/  IMAD.IADD R13, R8, 0x1, -R13 ;  /* 0x00000001080d7824 */ /* 0x000fe200078e0a0d */
[----:B------:R-:W-:Y:S01]  /*06a0*/  @!UP1 UMOV UR6, 0x400 ;  /* 0x0000040000069882 */ /* 0x000fe20000000000 */
[----:B0-----:R-:W-:-:S02]  /*06b0*/  IMAD.MOV R14, RZ, RZ, -R14 ;  /* 0x000000ffff0e7224 */ /* 0x001fc400078e0a0e */
[----:B------:R-:W-:Y:S01]  /*06c0*/  FMUL R12, R9, UR4 ;  /* 0x00000004090c7c20 */ /* 0x000fe20008400000 */
[----:B------:R-:W-:Y:S01]  /*06d0*/  IMAD R6, R13, 0x4, R6 ;  /* 0x000000040d067824 */ /* 0x000fe200078e0206 */
[----:B------:R-:W-:Y:S01]  /*06e0*/  VOTEU.ALL UP2, P1 ;  /* 0x00000000003f7886 */ /* 0x000fe20000840000 */
[----:B----4-:R-:W-:Y:S01]  /*06f0*/  IMAD R14, R15, R14, UR12 ;  /* 0x0000000c0f0e7e24 */ /* 0x010fe2000f8e020e */
[----:B------:R-:W-:Y:S01]  /*0700*/  LEA.HI R0, R0, R5, RZ, 0x2 ;  /* 0x0000000500007211 */ /* 0x000fe200078f10ff */
[----:B------:R-:W0:Y:S01]  /*0710*/  LDC R15, c[0x0][0x148] ;  /* 0x00005200ff0f7b82 */ /* 0x000e220000000800 */
[----:B------:R-:W-:Y:S01]  /*0720*/  LEA.HI R8, R6, R6, RZ, 0x1 ;  /* 0x0000000606087211 */ /* 0x000fe200078f08ff */
[----:B------:R-:W2:Y:S01]  /*0730*/  F2I.U32.TRUNC.NTZ R12, R12 ;  /* 0x0000000c000c7305 */ /* 0x000ea2000020f000 */
[----:B------:R-:W-:Y:S01]  /*0740*/  LOP3.LUT R0, R0, 0xfffffffc, RZ, 0xc0, !PT ;  /* 0xfffffffc00007812 */ /* 0x000fe200078ec0ff */
[----:B------:R-:W-:Y:S01]  /*0750*/  IMAD.SHL.U32 R9, R6, 0x4, RZ ;  /* 0x0000000406097824 */ /* 0x000fe200078e00ff */
[----:B------:R-:W-:Y:S01]  /*0760*/  LOP3.LUT R11, R8, 0xfffffffe, RZ, 0xc0, !PT ;  /* 0xfffffffe080b7812 */ /* 0x000fe200078ec0ff */
[----:B------:R-:W-:Y:S01]  /*0770*/  UMOV UR4, 0x20 ;  /* 0x0000002000047882 */ /* 0x000fe20000000000 */
[----:B------:R-:W-:Y:S01]  /*0780*/  @!UP2 UMOV UR9, 0x400 ;  /* 0x000004000009a882 */ /* 0x000fe20000000000 */
[----:B------:R-:W3:Y:S01]  /*0790*/  @!UP2 S2UR UR10, SR_CgaCtaId ;  /* 0x00000000000aa9c3 */ /* 0x000ee20000008800 */
[----:B------:R-:W-:Y:S01]  /*07a0*/  IMAD.IADD R0, R5, 0x1, -R0 ;  /* 0x0000000105007824 */ /* 0x000fe200078e0a00 */
[----:B------:R-:W-:-:S04]  /*07b0*/  @!UP1 UIADD3 UR4, -UR4, 0x100000, URZ ;  /* 0x0010000004049890 */ /* 0x000fc8000fffe13f */
[----:B------:R-:W-:Y:S02]  /*07c0*/  @!UP1 USHF.L.U32 UR5, UR4, 0xb, URZ ;  /* 0x0000000b04059899 */ /* 0x000fe4000800063f */
[----:B------:R-:W-:Y:S01]  /*07d0*/  @!UP1 USHF.L.U32 UR4, UR4, 0x1, URZ ;  /* 0x0000000104049899 */ /* 0x000fe2000800063f */
[C---:B------:R-:W-:Y:S01]  /*07e0*/  IMAD.IADD R11, R6.reuse, 0x1, -R11 ;  /* 0x00000001060b7824 */ /* 0x040fe200078e0a0b */
[----:B-1----:R-:W-:Y:S01]  /*07f0*/  @!UP1 ULEA UR8, UR7, UR6, 0x18 ;  /* 0x0000000607089291 */ /* 0x002fe2000f8ec03f */
[----:B------:R-:W-:Y:S01]  /*0800*/  LOP3.LUT R26, R6, 0xc, R9, 0x78, !PT ;  /* 0x0000000c061a7812 */ /* 0x000fe200078e7809 */
[----:B------:R-:W-:-:S04]  /*0810*/  @!UP2 UIADD3 UR6, -UR11, 0x100000, URZ ;  /* 0x001000000b06a890 */ /* 0x000fc8000fffe13f */
[----:B------:R-:W-:Y:S02]  /*0820*/  @!UP2 USHF.L.U32 UR7, UR6, 0xb, URZ ;  /* 0x0000000b0607a899 */ /* 0x000fe4000800063f */
[----:B------:R-:W-:Y:S01]  /*0830*/  @!UP2 USHF.L.U32 UR6, UR6, 0x1, URZ ;  /* 0x000000010606a899 */ /* 0x000fe2000800063f */
[----:B------:R-:W-:Y:S01]  /*0840*/  ISETP.EQ.U32.AND P2, PT, R16, 0x1, PT ;  /* 0x000000011000780c */ /* 0x000fe20003f42070 */
[----:B------:R-:W-:Y:S01]  /*0850*/  VOTEU.ALL UP3, P1 ;  /* 0x00000000003f7886 */ /* 0x000fe20000860000 */
[----:B------:R-:W-:Y:S01]  /*0860*/  ISETP.NE.AND P3, PT, R11, R14, PT ;  /* 0x0000000e0b00720c */ /* 0x000fe20003f65270 */
[----:B--2---:R-:W-:Y:S01]  /*0870*/  IMAD.MOV R20, RZ, RZ, -R12 ;  /* 0x000000ffff147224 */ /* 0x004fe200078e0a0c */
[----:B------:R-:W-:Y:S01]  /*0880*/  VOTEU.ALL UP4, P1 ;  /* 0x00000000003f7886 */ /* 0x000fe20000880000 */
[----:B------:R-:W-:Y:S01]  /*0890*/  VOTEU.ALL UP5, P1 ;  /* 0x00000000003f7886 */ /* 0x000fe200008a0000 */
[----:B------:R-:W-:Y:S01]  /*08a0*/  VOTEU.ALL UP1, P0 ;  /* 0x00000000003f7886 */ /* 0x000fe20000020000 */
[----:B------:R-:W-:Y:S01]  /*08b0*/  LOP3.LUT P0, RZ, R2, 0x7, RZ, 0xc0, !PT ;  /* 0x0000000702ff7812 */ /* 0x000fe2000780c0ff */
[----:B0-----:R-:W-:Y:S01]  /*08c0*/  IMAD R9, R15, R20, R4 ;  /* 0x000000140f097224 */ /* 0x001fe200078e0204 */
[----:B------:R-:W0:Y:S02]  /*08d0*/  FENCE.VIEW.ASYNC.S ;  /* 0x00000000000073c6 */ /* 0x000e240000000000 */
[----:B0-----:R0:W1:Y:S01]  /*08e0*/  @!UP0 SYNCS.EXCH.64 URZ, [UR8+0xf0], UR4 ;  /* 0x0000f004083f85b2 */ /* 0x0010620008000100 */
[----:B------:R-:W-:-:S02]  /*08f0*/  ISETP.LT.U32.AND P0, PT, R26, 0x2, !P0 ;  /* 0x000000021a00780c */ /* 0x000fc40004701070 */
[----:B------:R-:W-:Y:S02]  /*0900*/  R2UR UR45, R17 ;  /* 0x00000000112d72ca */ /* 0x000fe400000e0000 */
[----:B------:R-:W-:Y:S01]  /*0910*/  @P3 LEA.HI R6, R26, R26, RZ, 0x1 ;  /* 0x0000001a1a063211 */ /* 0x000fe200078f08ff */
[----:B---3--:R-:W-:Y:S01]  /*0920*/  @!UP2 ULEA UR9, UR10, UR9, 0x18 ;  /* 0x000000090a09a291 */ /* 0x008fe2000f8ec03f */
[----:B------:R-:W-:Y:S01]  /*0930*/  VOTEU.ALL UP2, P1 ;  /* 0x00000000003f7886 */ /* 0x000fe20000840000 */
[C---:B------:R-:W-:Y:S02]  /*0940*/  ISETP.NE.AND P1, PT, R0.reuse, 0x3, PT ;  /* 0x000000030000780c */ /* 0x040fe40003f25270 */
[----:B------:R-:W-:Y:S02]  /*0950*/  @P3 SHF.R.S32.HI R6, RZ, 0x1, R6 ;  /* 0x00000001ff063819 */ /* 0x000fe40000011406 */
[----:B------:R-:W-:Y:S01]  /*0960*/  ISETP.EQ.OR P1, PT, R0, RZ, !P1 ;  /* 0x000000ff0000720c */ /* 0x000fe20004f22670 */
[----:B------:R0:W2:Y:S01]  /*0970*/  @!UP1 SYNCS.EXCH.64 URZ, [UR8+0xf8], UR4 ;  /* 0x0000f804083f95b2 */ /* 0x0000a20008000100 */
[----:B------:R-:W-:Y:S01]  /*0980*/  @P3 ISETP.NE.AND P5, PT, R6, R9, PT ;  /* 0x000000090600320c */ /* 0x000fe20003fa5270 */
[----:B------:R-:W-:Y:S01]  /*0990*/  NOP ;  /* 0x0000000000007918 */ /* 0x000fe20000000000 */
[----:B------:R-:W-:-:S02]  /*09a0*/  ISETP.EQ.AND P1, PT, R10, RZ, P1 ;  /* 0x000000ff0a00720c */ /* 0x000fc40000f22270 */
[----:B------:R-:W-:Y:S02]  /*09b0*/  SEL R6, RZ, 0x1, !P0 ;  /* 0x00000001ff067807 */ /* 0x000fe40004000000 */
[----:B------:R-:W-:Y:S02]  /*09c0*/  @P3 SEL R27, RZ, 0x1, P5 ;  /* 0x00000001ff1b3807 */ /* 0x000fe40002800000 */
[----:B------:R-:W-:Y:S02]  /*09d0*/  SEL R16, RZ, 0x1, !P1 ;  /* 0x00000001ff107807 */ /* 0x000fe40004800000 */
[----:B------:R-:W-:Y:S02]  /*09e0*/  LOP3.LUT R27, R27, R6, RZ, 0xc0, !PT ;  /* 0x000000061b1b7212 */ /* 0x000fe400078ec0ff */
[----:B------:R-:W-:Y:S01]  /*09f0*/  SEL R16, R16, 0x2, P6 ;  /* 0x0000000210107807 */ /* 0x000fe20003000000 */
[----:B------:R0:W3:Y:S01]  /*0a00*/  @!UP2 SYNCS.EXCH.64 URZ, [UR9+0xd0], UR6 ;  /* 0x0000d006093fa5b2 */ /* 0x0000e20008000100 */
[----:B------:R0:W4:Y:S01]  /*0a10*/  @!UP3 SYNCS.EXCH.64 URZ, [UR9+0xd8], UR6 ;  /* 0x0000d806093fb5b2 */ /* 0x0001220008000100 */
[----:B------:R0:W0:Y:S01]  /*0a20*/  @!UP4 SYNCS.EXCH.64 URZ, [UR9+0xe0], UR6 ;  /* 0x0000e006093fc5b2 */ /* 0x0000220008000100 */
[----:B------:R0:W0:Y:S01]  /*0a30*/  @!UP5 SYNCS.EXCH.64 URZ, [UR9+0xe8], UR6 ;  /* 0x0000e806093fd5b2 */ /* 0x0000220008000100 */
[----:B------:R-:W-:Y:S01]  /*0a40*/  NOP ;  /* 0x0000000000007918 */ /* 0x000fe20000000000 */
[----:B-1----:R-:W-:Y:S05]  /*0a50*/  @!P2 BRA `(.L_x_4) ;  /* 0x000000000008a947 */ /* 0x002fea0003800000 */
[----:B0-234-:R-:W-:Y:S01]  /*0a60*/  UCGABAR_ARV ;  /* 0x00000000000079c7 */ /* 0x01dfe20008000000 */
[----:B------:R-:W-:Y:S05]  /*0a70*/  BRA `(.L_x_5) ;  /* 0x0000000000047947 */ /* 0x000fea0003800000 */
.L_x_4:
[----:B0-234-:R-:W-:Y:S01]  /*0a80*/  NOP ;  /* 0x0000000000007918 */ /* 0x01dfe20000000000 */
.L_x_5:
[----:B------:R-:W-:Y:S01]  /*0a90*/  ULDC.64 UR4, c[0x0][0x598] ;  /* 0x0001660000047ab9 */ /* 0x000fe20000000a00 */
[----:B------:R-:W-:Y:S01]  /*0aa0*/  ULDC.64 UR50, c[0x0][0x208] ;  /* 0x0000820000327ab9 */ /* 0x000fe20000000a00 */
[----:B------:R-:W-:-:S04]  /*0ab0*/  ISETP.NE.U32.AND P0, PT, RZ, UR4, PT ;  /* 0x00000004ff007c0c */ /* 0x000fc8000bf05070 */
[----:B------:R-:W-:-:S13]  /*0ac0*/  ISETP.NE.AND.EX P0, PT, RZ, UR5, PT, P0 ;  /* 0x00000005ff007c0c */ /* 0x000fda000bf05300 */
[----:B------:R-:W-:Y:S05]  /*0ad0*/  @!P0 BRA `(.L_x_6) ;  /* 0x00000000001c8947 */ /* 0x000fea0003800000 */
[----:B------:R-:W0:Y:S02]  /*0ae0*/  LDC.64 R8, c[0x0][0x598] ;  /* 0x00016600ff087b82 */ /* 0x000e240000000a00 */
[----:B0-----:R-:W2:Y:S02]  /*0af0*/  LDG.E.64 R8, desc[UR50][R8.64] ;  /* 0x0000003208087981 */ /* 0x001ea4000c1e1b00 */
[----:B--2---:R-:W-:-:S04]  /*0b00*/  ISETP.NE.U32.AND P0, PT, R8, RZ, PT ;  /* 0x000000ff0800720c */ /* 0x004fc80003f05070 */
[----:B------:R-:W-:-:S13]  /*0b10*/  ISETP.NE.AND.EX P0, PT, R9, RZ, PT, P0 ;  /* 0x000000ff0900720c */ /* 0x000fda0003f05300 */
[----:B------:R-:W-:Y:S05]  /*0b20*/  @!P0 BRA `(.L_x_6) ;  /* 0x0000000000088947 */ /* 0x000fea0003800000 */
[----:B------:R0:W5:Y:S01]  /*0b30*/  LD.E R28, desc[UR50][R8.64] ;  /* 0x00000032081c7980 */ /* 0x000162000c101900 */
[----:B------:R-:W-:Y:S05]  /*0b40*/  BRA `(.L_x_7) ;  /* 0x0000000000247947 */ /* 0x000fea0003800000 */
.L_x_6:
[----:B------:R-:W-:Y:S02]  /*0b50*/  ULDC.64 UR4, c[0x0][0x588] ;  /* 0x0001620000047ab9 */ /* 0x000fe40000000a00 */
[----:B------:R-:W-:-:S04]  /*0b60*/  ISETP.NE.U32.AND P0, PT, RZ, UR4, PT ;  /* 0x00000004ff007c0c */ /* 0x000fc8000bf05070 */
[----:B------:R-:W-:-:S13]  /*0b70*/  ISETP.NE.AND.EX P0, PT, RZ, UR5, PT, P0 ;  /* 0x00000005ff007c0c */ /* 0x000fda000bf05300 */
[----:B------:R-:W-:Y:S05]  /*0b80*/  @!P0 BRA `(.L_x_8) ;  /* 0x00000000000c8947 */ /* 0x000fea0003800000 */
[----:B------:R-:W0:Y:S02]  /*0b90*/  LDC.64 R28, c[0x0][0x588] ;  /* 0x00016200ff1c7b82 */ /* 0x000e240000000a00 */
[----:B0-----:R1:W5:Y:S01]  /*0ba0*/  LDG.E R28, desc[UR50][R28.64] ;  /* 0x000000321c1c7981 */ /* 0x001362000c1e1900 */
[----:B------:R-:W-:Y:S05]  /*0bb0*/  BRA `(.L_x_7) ;  /* 0x0000000000087947 */ /* 0x000fea0003800000 */
.L_x_8:
[----:B------:R-:W-:Y:S02]  /*0bc0*/  ULDC UR4, c[0x0][0x580] ;  /* 0x0001600000047ab9 */ /* 0x000fe40000000800 */
[----:B------:R-:W-:-:S07]  /*0bd0*/  IMAD.U32 R28, RZ, RZ, UR4 ;  /* 0x00000004ff1c7e24 */ /* 0x000fce000f8e00ff */
.L_x_7:
[----:B------:R-:W-:Y:S02]  /*0be0*/  ULDC.64 UR4, c[0x0][0x5a0] ;  /* 0x0001680000047ab9 */ /* 0x000fe40000000a00 */
[----:B------:R-:W-:-:S04]  /*0bf0*/  ISETP.NE.U32.AND P0, PT, RZ, UR4, PT ;  /* 0x00000004ff007c0c */ /* 0x000fc8000bf05070 */
[----:B------:R-:W-:-:S13]  /*0c00*/  ISETP.NE.AND.EX P0, PT, RZ, UR5, PT, P0 ;  /* 0x00000005ff007c0c */ /* 0x000fda000bf05300 */
[----:B------:R-:W-:Y:S05]  /*0c10*/  @!P0 BRA `(.L_x_9) ;  /* 0x00000000001c8947 */ /* 0x000fea0003800000 */
[----:B0-----:R-:W0:Y:S02]  /*0c20*/  LDC.64 R8, c[0x0][0x5a0] ;  /* 0x00016800ff087b82 */ /* 0x001e240000000a00 */
[----:B0-----:R-:W2:Y:S02]  /*0c30*/  LDG.E.64 R8, desc[UR50][R8.64] ;  /* 0x0000003208087981 */ /* 0x001ea4000c1e1b00 */
[----:B--2---:R-:W-:-:S04]  /*0c40*/  ISETP.NE.U32.AND P0, PT, R8, RZ, PT ;  /* 0x000000ff0800720c */ /* 0x004fc80003f05070 */
[----:B------:R-:W-:-:S13]  /*0c50*/  ISETP.NE.AND.EX P0, PT, R9, RZ, PT, P0 ;  /* 0x000000ff0900720c */ /* 0x000fda0003f05300 */
[----:B------:R-:W-:Y:S05]  /*0c60*/  @!P0 BRA `(.L_x_9) ;  /* 0x0000000000088947 */ /* 0x000fea0003800000 */
[----:B-1----:R0:W5:Y:S01]  /*0c70*/  LD.E R29, desc[UR50][R8.64] ;  /* 0x00000032081d7980 */ /* 0x002162000c101900 */
[----:B------:R-:W-:Y:S05]  /*0c80*/  BRA `(.L_x_10) ;  /* 0x0000000000247947 */ /* 0x000fea0003800000 */
.L_x_9:
[----:B------:R-:W-:Y:S02]  /*0c90*/  ULDC.64 UR4, c[0x0][0x590] ;  /* 0x0001640000047ab9 */ /* 0x000fe40000000a00 */
[----:B------:R-:W-:-:S04]  /*0ca0*/  ISETP.NE.U32.AND P0, PT, RZ, UR4, PT ;  /* 0x00000004ff007c0c */ /* 0x000fc8000bf05070 */
[----:B------:R-:W-:-:S13]  /*0cb0*/  ISETP.NE.AND.EX P0, PT, RZ, UR5, PT, P0 ;  /* 0x00000005ff007c0c */ /* 0x000fda000bf05300 */
[----:B------:R-:W-:Y:S05]  /*0cc0*/  @!P0 BRA `(.L_x_11) ;  /* 0x00000000000c8947 */ /* 0x000fea0003800000 */
[----:B0-----:R-:W1:Y:S02]  /*0cd0*/  LDC.64 R8, c[0x0][0x590] ;  /* 0x00016400ff087b82 */ /* 0x001e640000000a00 */
[----:B-1----:R1:W5:Y:S01]  /*0ce0*/  LDG.E R29, desc[UR50][R8.64] ;  /* 0x00000032081d7981 */ /* 0x002362000c1e1900 */
[----:B------:R-:W-:Y:S05]  /*0cf0*/  BRA `(.L_x_10) ;  /* 0x0000000000087947 */ /* 0x000fea0003800000 */
.L_x_11:
[----:B------:R-:W-:Y:S02]  /*0d00*/  ULDC UR4, c[0x0][0x584] ;  /* 0x0001610000047ab9 */ /* 0x000fe40000000800 */
[----:B-1----:R-:W-:-:S07]  /*0d10*/  IMAD.U32 R29, RZ, RZ, UR4 ;  /* 0x00000004ff1d7e24 */ /* 0x002fce000f8e00ff */
.L_x_10:
[----:B------:R-:W2:Y:S01]  /*0d20*/  LDC R19, c[0x0][0x65c] ;  /* 0x00019700ff137b82 */ /* 0x000ea20000000800 */
[----:B------:R-:W-:Y:S01]  /*0d30*/  ULDC UR4, c[0x0][0x28c] ;  /* 0x0000a30000047ab9 */ /* 0x000fe20000000800 */
[----:B------:R-:W-:Y:S01]  /*0d40*/  ISETP.NE.AND P0, PT, R10, 0x2, PT ;  /* 0x000000020a00780c */ /* 0x000fe20003f05270 */
[----:B------:R-:W-:Y:S01]  /*0d50*/  UIADD3 UR4, UR4, 0x7f, URZ ;  /* 0x0000007f04047890 */ /* 0x000fe2000fffe03f */
[----:B01----:R-:W-:Y:S01]  /*0d60*/  IMAD.U32 R8, RZ, RZ, UR12 ;  /* 0x0000000cff087e24 */ /* 0x003fe2000f8e00ff */
[----:B------:R-:W-:Y:S01]  /*0d70*/  UMOV UR36, URZ ;  /* 0x0000003f00247c82 */ /* 0x000fe20008000000 */
[----:B------:R-:W-:Y:S01]  /*0d80*/  IMAD.MOV.U32 R9, RZ, RZ, RZ ;  /* 0x000000ffff097224 */ /* 0x000fe200078e00ff */
[----:B------:R-:W-:Y:S01]  /*0d90*/  USHF.R.S32.HI UR5, URZ, 0x1f, UR4 ;  /* 0x0000001f3f057899 */ /* 0x000fe20008011404 */
[----:B------:R-:W-:Y:S01]  /*0da0*/  UMOV UR37, URZ ;  /* 0x0000003f00257c82 */ /* 0x000fe20008000000 */
[----:B------:R-:W-:Y:S02]  /*0db0*/  ULDC.64 UR6, c[0x0][0x650] ;  /* 0x0001940000067ab9 */ /* 0x000fe40000000a00 */
[----:B------:R-:W-:-:S04]  /*0dc0*/  ULEA.HI UR5, UR5, UR4, URZ, 0x7 ;  /* 0x0000000405057291 */ /* 0x000fc8000f8f383f */
[----:B------:R-:W-:Y:S01]  /*0dd0*/  USHF.R.S32.HI UR40, URZ, 0x7, UR5 ;  /* 0x000000073f287899 */ /* 0x000fe20008011405 */
[----:B--2---:R-:W-:-:S04]  /*0de0*/  ISETP.NE.AND P1, PT, R19, 0x1, PT ;  /* 0x000000011300780c */ /* 0x004fc80003f25270 */
[----:B------:R-:W-:-:S09]  /*0df0*/  P2R R5, PR, RZ, 0x2 ;  /* 0x00000002ff057803 */ /* 0x000fd20000000000 */
[----:B------:R-:W0:Y:S01]  /*0e00*/  @P1 LDC R11, c[0x0][0x10] ;  /* 0x00000400ff0b1b82 */ /* 0x000e220000000800 */
[----:B------:R-:W-:Y:S02]  /*0e10*/  @P1 IMAD.MOV.U32 R5, RZ, RZ, RZ ;  /* 0x000000ffff051224 */ /* 0x000fe400078e00ff */
[----:B------:R-:W-:-:S05]  /*0e20*/  @P1 IMAD.MOV.U32 R17, RZ, RZ, RZ ;  /* 0x000000ffff111224 */ /* 0x000fca00078e00ff */
[----:B------:R-:W1:Y:S01]  /*0e30*/  @!P1 LDC R13, c[0x0][0xc] ;  /* 0x00000300ff0d9b82 */ /* 0x000e620000000800 */
[----:B------:R-:W-:Y:S01]  /*0e40*/  ULDC UR38, c[0x0][0xc] ;  /* 0x0000030000267ab9 */ /* 0x000fe20000000800 */
[----:B------:R-:W-:Y:S02]  /*0e50*/  ULDC UR39, c[0x0][0x10] ;  /* 0x0000040000277ab9 */ /* 0x000fe40000000800 */
[----:B------:R-:W-:-:S04]  /*0e60*/  UIMAD.WIDE.U32 UR38, UR38, UR39, URZ ;  /* 0x00000027262672a5 */ /* 0x000fc8000f8e003f */
[----:B------:R-:W2:Y:S01]  /*0e70*/  LDC R24, c[0x0][0x14] ;  /* 0x00000500ff187b82 */ /* 0x000ea20000000800 */
[----:B0-----:R-:W-:-:S04]  /*0e80*/  @P1 IMAD.WIDE.U32 R10, R11, UR12, R4 ;  /* 0x0000000c0b0a1c25 */ /* 0x001fc8000f8e0004 */
[----:B------:R-:W-:Y:S02]  /*0e90*/  @P1 IMAD.IADD R17, R11, 0x1, R17 ;  /* 0x000000010b111824 */ /* 0x000fe400078e0211 */
[----:B------:R-:W-:Y:S02]  /*0ea0*/  @P1 IMAD.MOV.U32 R18, RZ, RZ, R10 ;  /* 0x000000ffff121224 */ /* 0x000fe400078e000a */
[----:B-1----:R-:W-:-:S04]  /*0eb0*/  @!P1 IMAD.WIDE.U32 R8, R4, R13, R8 ;  /* 0x0000000d04089225 */ /* 0x002fc800078e0008 */
[----:B------:R-:W-:Y:S02]  /*0ec0*/  @!P1 IMAD.MOV.U32 R18, RZ, RZ, R8 ;  /* 0x000000ffff129224 */ /* 0x000fe400078e0008 */
[----:B------:R-:W-:Y:S01]  /*0ed0*/  @!P1 IMAD.MOV.U32 R17, RZ, RZ, R9 ;  /* 0x000000ffff119224 */ /* 0x000fe200078e0009 */
[----:B------:R-:W-:Y:S06]  /*0ee0*/  @P0 BRA `(.L_x_12) ;  /* 0x0000000000300947 */ /* 0x000fec0003800000 */
[----:B------:R-:W-:Y:S01]  /*0ef0*/  UISETP.GE.U32.AND UP0, UPT, UR40, 0xc, UPT ;  /* 0x0000000c2800788c */ /* 0x000fe2000bf06070 */
[----:B------:R-:W-:Y:S01]  /*0f00*/  IMAD.MOV.U32 R8, RZ, RZ, R18 ;  /* 0x000000ffff087224 */ /* 0x000fe200078e0012 */
[----:B------:R-:W-:Y:S01]  /*0f10*/  UIMAD.WIDE.U32 UR4, UR40, -0x55555555, URZ ;  /* 0xaaaaaaab280478a5 */ /* 0x000fe2000f8e003f */
[----:B------:R-:W-:Y:S01]  /*0f20*/  IMAD.MOV.U32 R9, RZ, RZ, R17 ;  /* 0x000000ffff097224 */ /* 0x000fe200078e0011 */
[----:B------:R-:W-:Y:S01]  /*0f30*/  UMOV UR37, URZ ;  /* 0x0000003f00257c82 */ /* 0x000fe20008000000 */
[C---:B--2---:R-:W-:Y:S01]  /*0f40*/  IMAD R17, R24.reuse, UR39, RZ ;  /* 0x0000002718117c24 */ /* 0x044fe2000f8e02ff */
[----:B------:R-:W-:Y:S01]  /*0f50*/  USHF.R.U32.HI UR4, URZ, 0x3, UR5 ;  /* 0x000000033f047899 */ /* 0x000fe20008011605 */
[----:B------:R-:W-:-:S03]  /*0f60*/  IMAD.WIDE.U32 R8, R24, UR38, R8 ;  /* 0x0000002618087c25 */ /* 0x000fc6000f8e0008 */
[----:B------:R-:W-:Y:S01]  /*0f70*/  UIMAD UR36, UR4, -0xc, UR40 ;  /* 0xfffffff4042478a4 */ /* 0x000fe2000f8e0228 */
[----:B------:R-:W-:Y:S01]  /*0f80*/  IMAD.IADD R17, R9, 0x1, R17 ;  /* 0x0000000109117824 */ /* 0x000fe200078e0211 */
[----:B------:R-:W-:Y:S01]  /*0f90*/  @UP0 ULOP3.LUT UR37, UR4, 0x1, URZ, 0xc0, !UPT ;  /* 0x0000000104250892 */ /* 0x000fe2000f8ec03f */
[----:B------:R-:W-:-:S11]  /*0fa0*/  IMAD.MOV.U32 R18, RZ, RZ, R8 ;  /* 0x000000ffff127224 */ /* 0x000fd600078e0008 */
.L_x_12:
[----:B------:R-:W-:Y:S01]  /*0fb0*/  ISETP.GE.U32.AND P0, PT, R18, UR6, PT ;  /* 0x0000000612007c0c */ /* 0x000fe2000bf06070 */
[----:B------:R-:W-:Y:S01]  /*0fc0*/  IMAD.MOV.U32 R22, RZ, RZ, -0x1 ;  /* 0xffffffffff167424 */ /* 0x000fe200078e00ff */
[----:B------:R-:W-:Y:S01]  /*0fd0*/  PRMT R6, RZ, 0x7610, R6 ;  /* 0x00007610ff067816 */ /* 0x000fe20000000006 */
[----:B------:R-:W-:Y:S01]  /*0fe0*/  IMAD.MOV.U32 R23, RZ, RZ, -0x1 ;  /* 0xffffffffff177424 */ /* 0x000fe200078e00ff */
[----:B------:R-:W-:Y:S01]  /*0ff0*/  ISETP.GE.U32.AND.EX P0, PT, R17, UR7, PT, P0 ;  /* 0x0000000711007c0c */ /* 0x000fe2000bf06100 */
[----:B------:R-:W-:-:S12]  /*1000*/  IMAD.MOV.U32 R25, RZ, RZ, -0x1 ;  /* 0xffffffffff197424 */ /* 0x000fd800078e00ff */
[----:B------:R-:W-:Y:S05]  /*1010*/  @P0 BRA `(.L_x_13) ;  /* 0x00000004002c0947 */ /* 0x000fea0003800000 */
[----:B------:R-:W0:Y:S01]  /*1020*/  LDC.64 R22, c[0x0][0x628] ;  /* 0x00018a00ff167b82 */ /* 0x000e220000000a00 */
[----:B------:R-:W-:Y:S02]  /*1030*/  IMAD.MOV.U32 R8, RZ, RZ, R18 ;  /* 0x000000ffff087224 */ /* 0x000fe400078e0012 */
[----:B------:R-:W-:-:S05]  /*1040*/  IMAD.MOV.U32 R9, RZ, RZ, R17 ;  /* 0x000000ffff097224 */ /* 0x000fca00078e0011 */
[----:B------:R-:W1:Y:S08]  /*1050*/  LDC R6, c[0x0][0x630] ;  /* 0x00018c00ff067b82 */ /* 0x000e700000000800 */
[----:B------:R-:W3:Y:S01]  /*1060*/  LDC.64 R30, c[0x0][0x620] ;  /* 0x00018800ff1e7b82 */ /* 0x000ee20000000a00 */
[----:B0-----:R-:W-:-:S04]  /*1070*/  ISETP.NE.U32.AND P0, PT, R22, RZ, PT ;  /* 0x000000ff1600720c */ /* 0x001fc80003f05070 */
[----:B------:R-:W-:-:S13]  /*1080*/  ISETP.NE.AND.EX P0, PT, R23, RZ, PT, P0 ;  /* 0x000000ff1700720c */ /* 0x000fda0003f05300 */
[----:B-1-3--:R-:W-:Y:S05]  /*1090*/  @!P0 BRA `(.L_x_14) ;  /* 0x0000000000288947 */ /* 0x00afea0003800000 */
[----:B------:R-:W0:Y:S02]  /*10a0*/  LDC R13, c[0x0][0x634] ;  /* 0x00018d00ff0d7b82 */ /* 0x000e240000000800 */
[----:B0-----:R-:W-:-:S05]  /*10b0*/  IADD3 R13, P0, R18, R13, RZ ;  /* 0x0000000d120d7210 */ /* 0x001fca0007f1e0ff */
[----:B------:R-:W-:-:S04]  /*10c0*/  IMAD.X R21, RZ, RZ, R17, P0 ;  /* 0x000000ffff157224 */ /* 0x000fc800000e0611 */
[----:B------:R-:W-:-:S04]  /*10d0*/  IMAD.WIDE.U32 R8, R21, R22, RZ ;  /* 0x0000001615087225 */ /* 0x000fc800078e00ff */
[----:B------:R-:W-:-:S04]  /*10e0*/  IMAD.WIDE.U32 R10, P0, R13, R23, R8 ;  /* 0x000000170d0a7225 */ /* 0x000fc80007800008 */
[----:B------:R-:W-:-:S04]  /*10f0*/  IMAD.WIDE.U32 R8, R13, R22, RZ ;  /* 0x000000160d087225 */ /* 0x000fc800078e00ff */
[----:B------:R-:W-:Y:S01]  /*1100*/  IMAD.X R13, RZ, RZ, RZ, P0 ;  /* 0x000000ffff0d7224 */ /* 0x000fe200000e06ff */
[----:B------:R-:W-:Y:S01]  /*1110*/  IADD3 RZ, P0, R9, R10, RZ ;  /* 0x0000000a09ff7210 */ /* 0x000fe20007f1e0ff */
[----:B------:R-:W-:-:S04]  /*1120*/  IMAD.MOV.U32 R12, RZ, RZ, R11 ;  /* 0x000000ffff0c7224 */ /* 0x000fc800078e000b */
[----:B------:R-:W-:-:S08]  /*1130*/  IMAD.WIDE.U32.X R8, R21, R23, R12, P0 ;  /* 0x0000001715087225 */ /* 0x000fd000000e040c */
.L_x_14:
[----:B------:R-:W0:Y:S01]  /*1140*/  LDC.64 R32, c[0x0][0x640] ;  /* 0x00019000ff207b82 */ /* 0x000e220000000a00 */
[-CC-:B------:R-:W-:Y:S01]  /*1150*/  SHF.R.U64 R35, R8, R6.reuse, R9.reuse ;  /* 0x0000000608237219 */ /* 0x180fe20000001209 */
[----:B------:R-:W-:Y:S01]  /*1160*/  IMAD.MOV.U32 R8, RZ, RZ, R18 ;  /* 0x000000ffff087224 */ /* 0x000fe200078e0012 */
[----:B------:R-:W-:Y:S02]  /*1170*/  SHF.R.U32.HI R6, RZ, R6, R9 ;  /* 0x00000006ff067219 */ /* 0x000fe40000011609 */
[----:B------:R-:W-:-:S03]  /*1180*/  IADD3 R11, P0, RZ, -R35, RZ ;  /* 0x80000023ff0b7210 */ /* 0x000fc60007f1e0ff */
[----:B------:R-:W1:Y:S02]  /*1190*/  LDC R10, c[0x0][0x618] ;  /* 0x00018600ff0a7b82 */ /* 0x000e640000000800 */
[----:B------:R-:W-:-:S04]  /*11a0*/  IMAD.X R9, RZ, RZ, ~R6, P0 ;  /* 0x000000ffff097224 */ /* 0x000fc800000e0e06 */
[-C--:B------:R-:W-:Y:S02]  /*11b0*/  IMAD R6, R9, R30.reuse, RZ ;  /* 0x0000001e09067224 */ /* 0x080fe400078e02ff */
[----:B------:R-:W3:Y:S01]  /*11c0*/  LDC R12, c[0x0][0x608] ;  /* 0x00018200ff0c7b82 */ /* 0x000ee20000000800 */
[----:B------:R-:W-:Y:S02]  /*11d0*/  IMAD.MOV.U32 R9, RZ, RZ, R17 ;  /* 0x000000ffff097224 */ /* 0x000fe400078e0011 */
[----:B------:R-:W-:-:S05]  /*11e0*/  IMAD.WIDE.U32 R8, R11, R30, R8 ;  /* 0x0000001e0b087225 */ /* 0x000fca00078e0008 */
[----:B------:R-:W4:Y:S01]  /*11f0*/  LDC R22, c[0x0][0x658] ;  /* 0x00019600ff167b82 */ /* 0x000f220000000800 */
[----:B------:R-:W-:Y:S01]  /*1200*/  IMAD R11, R11, R31, R6 ;  /* 0x0000001f0b0b7224 */ /* 0x000fe200078e0206 */
[----:B0-----:R-:W-:Y:S01]  /*1210*/  ISETP.NE.U32.AND P0, PT, R32, RZ, PT ;  /* 0x000000ff2000720c */ /* 0x001fe20003f05070 */
[----:B------:R-:W-:Y:S02]  /*1220*/  IMAD.MOV.U32 R31, RZ, RZ, 0x1 ;  /* 0x00000001ff1f7424 */ /* 0x000fe400078e00ff */
[----:B------:R-:W-:Y:S01]  /*1230*/  IMAD.IADD R9, R9, 0x1, R11 ;  /* 0x0000000109097824 */ /* 0x000fe200078e020b */
[----:B------:R-:W-:Y:S02]  /*1240*/  ISETP.NE.AND.EX P0, PT, R33, RZ, PT, P0 ;  /* 0x000000ff2100720c */ /* 0x000fe40003f05300 */
[----:B------:R-:W0:Y:S02]  /*1250*/  LDC R23, c[0x0][0x648] ;  /* 0x00019200ff177b82 */ /* 0x000e240000000800 */
[----:B-1----:R-:W-:-:S02]  /*1260*/  SHF.R.U64 R37, R8, R10, R9 ;  /* 0x0000000a08257219 */ /* 0x002fc40000001209 */
[----:B------:R-:W-:Y:S01]  /*1270*/  SHF.R.U32.HI R11, RZ, R10, R9 ;  /* 0x0000000aff0b7219 */ /* 0x000fe20000011609 */
[----:B------:R-:W-:-:S03]  /*1280*/  IMAD.MOV.U32 R9, RZ, RZ, -0x1 ;  /* 0xffffffffff097424 */ /* 0x000fc600078e00ff */
[----:B------:R-:W1:Y:S01]  /*1290*/  LDC R25, c[0x0][0x638] ;  /* 0x00018e00ff197b82 */ /* 0x000e620000000800 */
[-CC-:B---3--:R-:W-:Y:S02]  /*12a0*/  SHF.R.U64 R39, R37, R12.reuse, R11.reuse ;  /* 0x0000000c25277219 */ /* 0x188fe4000000120b */
[----:B------:R-:W-:-:S05]  /*12b0*/  SHF.R.U32.HI R11, RZ, R12, R11 ;  /* 0x0000000cff0b7219 */ /* 0x000fca000001160b */
[----:B------:R-:W3:Y:S01]  /*12c0*/  LDC R30, c[0x0][0x610] ;  /* 0x00018400ff1e7b82 */ /* 0x000ee20000000800 */
[-CC-:B----4-:R-:W-:Y:S02]  /*12d0*/  SHF.R.U64 R36, R39, R22.reuse, R11.reuse ;  /* 0x0000001627247219 */ /* 0x190fe4000000120b */
[-C--:B------:R-:W-:Y:S02]  /*12e0*/  SHF.L.U32 R6, R9, R22.reuse, RZ ;  /* 0x0000001609067219 */ /* 0x080fe400000006ff */
[----:B------:R-:W-:Y:S01]  /*12f0*/  SHF.R.U32.HI R9, RZ, R22, R11 ;  /* 0x00000016ff097219 */ /* 0x000fe2000001160b */
[----:B------:R-:W-:Y:S01]  /*1300*/  IMAD.MOV.U32 R8, RZ, RZ, R36 ;  /* 0x000000ffff087224 */ /* 0x000fe200078e0024 */
[----:B------:R-:W-:Y:S01]  /*1310*/  LOP3.LUT R6, RZ, R6, RZ, 0x33, !PT ;  /* 0x00000006ff067212 */ /* 0x000fe200078e33ff */
[----:B------:R-:W4:Y:S01]  /*1320*/  LDC R34, c[0x0][0x600] ;  /* 0x00018000ff227b82 */ /* 0x000f220000000800 */
[----:B------:R-:W-:Y:S05]  /*1330*/  @!P0 BRA `(.L_x_15) ;  /* 0x0000000000288947 */ /* 0x000fea0003800000 */
[----:B------:R-:W2:Y:S02]  /*1340*/  LDC R13, c[0x0][0x64c] ;  /* 0x00019300ff0d7b82 */ /* 0x000ea40000000800 */
[----:B--2---:R-:W-:-:S05]  /*1350*/  IADD3 R13, P0, R13, R36, RZ ;  /* 0x000000240d0d7210 */ /* 0x004fca0007f1e0ff */
        /* <DEDUP_REMOVED lines=8> */
.L_x_15:
[----:B0-----:R-:W-:Y:S01]  /*13e0*/  SHF.R.U64 R9, R8, R23, R9 ;  /* 0x0000001708097219 */ /* 0x001fe20000001209 */
[----:B------:R-:W-:Y:S01]  /*13f0*/  @P1 IMAD R14, R15, R20, R4 ;  /* 0x000000140f0e1224 */ /* 0x000fe200078e0204 */
[----:B------:R-:W-:Y:S01]  /*1400*/  LOP3.LUT R8, R39, R6, RZ, 0xc0, !PT ;  /* 0x0000000627087212 */ /* 0x000fe200078ec0ff */
[----:B----4-:R-:W-:Y:S01]  /*1410*/  VIADD R6, R34, 0xffffffff ;  /* 0xffffffff22067836 */ /* 0x010fe20000000000 */
[----:B------:R-:W-:Y:S01]  /*1420*/  SHF.L.U32 R5, R31, R22, RZ ;  /* 0x000000161f057219 */ /* 0x000fe200000006ff */
[----:B------:R-:W-:-:S03]  /*1430*/  IMAD.MOV R10, RZ, RZ, -R9 ;  /* 0x000000ffff0a7224 */ /* 0x000fc600078e0a09 */
[----:B------:R-:W-:Y:S01]  /*1440*/  LOP3.LUT R4, R37, R6, RZ, 0xc0, !PT ;  /* 0x0000000625047212 */ /* 0x000fe200078ec0ff */
[----:B------:R-:W-:Y:S02]  /*1450*/  IMAD R9, R5, R9, R8 ;  /* 0x0000000905097224 */ /* 0x000fe400078e0208 */
[----:B-1----:R-:W-:Y:S02]  /*1460*/  IMAD R5, R10, R25, R36 ;  /* 0x000000190a057224 */ /* 0x002fe400078e0224 */
[----:B---3--:R-:W-:Y:S02]  /*1470*/  IMAD R22, R9, R30, R14 ;  /* 0x0000001e09167224 */ /* 0x008fe400078e020e */
[----:B------:R-:W-:Y:S02]  /*1480*/  IMAD R5, R5, R34, R4 ;  /* 0x0000002205057224 */ /* 0x000fe400078e0204 */
[----:B------:R-:W-:Y:S02]  /*1490*/  IMAD.MOV.U32 R6, RZ, RZ, 0x1 ;  /* 0x00000001ff067424 */ /* 0x000fe400078e00ff */
[----:B------:R-:W-:Y:S01]  /*14a0*/  IMAD.MOV.U32 R25, RZ, RZ, R35 ;  /* 0x000000ffff197224 */ /* 0x000fe200078e0023 */
[----:B------:R-:W-:-:S02]  /*14b0*/  SEL R23, R5, R22, !P1 ;  /* 0x0000001605177207 */ /* 0x000fc40004800000 */
[----:B------:R-:W-:-:S07]  /*14c0*/  SEL R22, R22, R5, !P1 ;  /* 0x0000000516167207 */ /* 0x000fce0004800000 */
.L_x_13:
[----:B------:R-:W-:Y:S05]  /*14d0*/  @!P2 BRA `(.L_x_16) ;  /* 0x00000000000ca947 */ /* 0x000fea0003800000 */
[----:B------:R-:W-:Y:S01]  /*14e0*/  UCGABAR_WAIT ;  /* 0x0000000000007dc7 */ /* 0x000fe20008000000 */
[----:B------:R-:W-:Y:S01]  /*14f0*/  CCTL.IVALL ;  /* 0x00000000ff00798f */ /* 0x000fe20002000000 */
[----:B------:R-:W-:Y:S05]  /*1500*/  BRA `(.L_x_17) ;  /* 0x0000000000047947 */ /* 0x000fea0003800000 */
.L_x_16:
[----:B------:R-:W-:Y:S06]  /*1510*/  BAR.SYNC.DEFER_BLOCKING 0x0 ;  /* 0x0000000000007b1d */ /* 0x000fec0000010000 */
.L_x_17:
[----:B------:R-:W-:Y:S05]  /*1520*/  @!P4 BRA `(.L_x_18) ;  /* 0x00000020003cc947 */ /* 0x000fea0003800000 */
[----:B------:R-:W-:-:S13]  /*1530*/  ISETP.GT.U32.AND P0, PT, R38, 0x1, PT ;  /* 0x000000012600780c */ /* 0x000fda0003f04070 */
[----:B------:R-:W-:Y:S05]  /*1540*/  @P0 EXIT ;  /* 0x000000000000094d */ /* 0x000fea0003800000 */
.L_x_19:
[----:B------:R-:W-:-:S08]  /*1550*/  NOP ;  /* 0x0000000000007918 */ /* 0x000fd00000000000 */
[----:B------:R-:W0:Y:S02]  /*1560*/  USETMAXREG.TRY_ALLOC.CTAPOOL UP0, 0xe8 ;  /* 0x000000e8000079c8 */ /* 0x000e240008000600 */
[----:B0-----:R-:W-:-:S13]  /*1570*/  PLOP3.LUT P0, PT, PT, PT, UP0, 0x80, 0x0 ;  /* 0x000000000000781c */ /* 0x001fda0003f0f008 */
[----:B------:R-:W-:Y:S05]  /*1580*/  @!P0 BRA `(.L_x_19) ;  /* 0xfffffffc00f08947 */ /* 0x000fea000383ffff */
[----:B------:R-:W-:-:S13]  /*1590*/  LOP3.LUT P0, RZ, R6, 0xff, RZ, 0xc0, !PT ;  /* 0x000000ff06ff7812 */ /* 0x000fda000780c0ff */
[----:B------:R-:W-:Y:S05]  /*15a0*/  @!P0 EXIT ;  /* 0x000000000000894d */ /* 0x000fea0003800000 */
[----:B------:R-:W0:Y:S01]  /*15b0*/  S2UR UR4, SR_CgaCtaId ;  /* 0x00000000000479c3 */ /* 0x000e220000008800 */
[CC--:B------:R-:W-:Y:S01]  /*15c0*/  LEA.HI R0, R7.reuse, R2.reuse, RZ, 0x2 ;  /* 0x0000000207007211 */ /* 0x0c0fe200078f10ff */
[----:B------:R-:W-:Y:S01]  /*15d0*/  UIADD3 UR5, UR45, -0x1, URZ ;  /* 0xffffffff2d057890 */ /* 0x000fe2000fffe03f */
[----:B------:R-:W-:Y:S01]  /*15e0*/  LEA.HI R7, R7, R2, RZ, 0x5 ;  /* 0x0000000207077211 */ /* 0x000fe200078f28ff */
[----:B------:R-:W-:Y:S01]  /*15f0*/  UMOV UR42, 0x400 ;  /* 0x00000400002a7882 */ /* 0x000fe20000000000 */
[--C-:B------:R-:W-:Y:S01]  /*1600*/  SHF.R.S32.HI R30, RZ, 0x2, R0.reuse ;  /* 0x00000002ff1e7819 */ /* 0x100fe20000011400 */
[----:B------:R-:W-:Y:S01]  /*1610*/  UISETP.LT.AND UP0, UPT, UR40, 0x1, UPT ;  /* 0x000000012800788c */ /* 0x000fe2000bf01270 */
[----:B------:R-:W-:Y:S01]  /*1620*/  SHF.R.S32.HI R3, RZ, 0x1f, R0 ;  /* 0x0000001fff037819 */ /* 0x000fe20000011400 */
[----:B------:R-:W-:Y:S01]  /*1630*/  USHF.L.U32 UR41, UR40, 0x1, URZ ;  /* 0x0000000128297899 */ /* 0x000fe2000800063f */
[----:B------:R-:W-:Y:S01]  /*1640*/  SHF.R.S32.HI R7, RZ, 0x5, R7 ;  /* 0x00000005ff077819 */ /* 0x000fe20000011407 */
[----:B------:R-:W-:Y:S01]  /*1650*/  USEL UR44, UR40, 0x1, UP0 ;  /* 0x00000001282c7887 */ /* 0x000fe20008000000 */
[----:B------:R-:W-:Y:S01]  /*1660*/  LEA.HI R3, R3, R30, RZ, 0x3 ;  /* 0x0000001e03037211 */ /* 0x000fe200078f18ff */
[----:B------:R-:W-:Y:S01]  /*1670*/  UISETP.NE.AND UP0, UPT, UR5, URZ, UPT ;  /* 0x0000003f0500728c */ /* 0x000fe2000bf05270 */
[----:B------:R-:W-:Y:S01]  /*1680*/  LOP3.LUT R48, R16, 0x1, RZ, 0xfc, !PT ;  /* 0x0000000110307812 */ /* 0x000fe200078efcff */
[----:B------:R-:W-:Y:S01]  /*1690*/  UIADD3 UR44, -UR44, UR40, URZ ;  /* 0x000000282c2c7290 */ /* 0x000fe2000fffe13f */
[----:B------:R-:W-:Y:S01]  /*16a0*/  LOP3.LUT R3, R3, 0xfffffff8, RZ, 0xc0, !PT ;  /* 0xfffffff803037812 */ /* 0x000fe200078ec0ff */
[----:B------:R-:W-:-:S04]  /*16b0*/  USEL UR7, URZ, 0x1, UP0 ;  /* 0x000000013f077887 */ /* 0x000fc80008000000 */
[----:B------:R-:W-:Y:S01]  /*16c0*/  IMAD.IADD R30, R30, 0x1, -R3 ;  /* 0x000000011e1e7824 */ /* 0x000fe200078e0a03 */
[----:B------:R-:W-:Y:S01]  /*16d0*/  LOP3.LUT R3, R0, 0xfffffffc, RZ, 0xc0, !PT ;  /* 0xfffffffc00037812 */ /* 0x000fe200078ec0ff */
[----:B------:R-:W-:Y:S01]  /*16e0*/  IMAD.U32 R47, RZ, RZ, UR7 ;  /* 0x00000007ff2f7e24 */ /* 0x000fe2000f8e00ff */
[----:B0-----:R-:W-:Y:S02]  /*16f0*/  ULEA UR42, UR4, UR42, 0x18 ;  /* 0x0000002a042a7291 */ /* 0x001fe4000f8ec03f */
[--C-:B------:R-:W-:Y:S01]  /*1700*/  SHF.R.S32.HI R31, RZ, 0x1f, R30.reuse ;  /* 0x0000001fff1f7819 */ /* 0x100fe2000001141e */
[----:B------:R-:W-:Y:S01]  /*1710*/  USHF.L.U32 UR4, UR5, 0x3, URZ ;  /* 0x0000000305047899 */ /* 0x000fe2000800063f */
[C-C-:B------:R-:W-:Y:S01]  /*1720*/  IMAD R37, R7.reuse, -0x10, -R30.reuse ;  /* 0xfffffff007257824 */ /* 0x140fe200078e0a1e */
[----:B------:R-:W-:Y:S01]  /*1730*/  UIADD3 UR5, UR42, 0x30200, URZ ;  /* 0x000302002a057890 */ /* 0x000fe2000fffe03f */
[----:B------:R-:W-:Y:S01]  /*1740*/  IMAD.IADD R36, R2, 0x1, -R3 ;  /* 0x0000000102247824 */ /* 0x000fe200078e0a03 */
[----:B------:R-:W-:Y:S01]  /*1750*/  ULOP3.LUT UR4, UR4, 0x8, URZ, 0xc0, !UPT ;  /* 0x0000000804047892 */ /* 0x000fe2000f8ec03f */
[----:B------:R-:W-:Y:S01]  /*1760*/  IMAD.WIDE R30, R7, 0x10, R30 ;  /* 0x00000010071e7825 */ /* 0x000fe200078e021e */
[----:B------:R-:W-:-:S02]  /*1770*/  UIADD3 UR6, UR42, 0x200, URZ ;  /* 0x000002002a067890 */ /* 0x000fc4000fffe03f */
[----:B------:R-:W-:Y:S02]  /*1780*/  USHF.R.U32.HI UR5, URZ, 0x4, UR5 ;  /* 0x000000043f057899 */ /* 0x000fe40008011605 */
[----:B------:R-:W-:Y:S02]  /*1790*/  USHF.R.U32.HI UR6, URZ, 0x4, UR6 ;  /* 0x000000043f067899 */ /* 0x000fe40008011606 */
[----:B------:R-:W-:Y:S02]  /*17a0*/  ULOP3.LUT UR46, UR4, 0x8, URZ, 0x3c, !UPT ;  /* 0x00000008042e7892 */ /* 0x000fe4000f8e3c3f */
[----:B------:R-:W-:Y:S02]  /*17b0*/  ULOP3.LUT UR47, UR4, 0x18, URZ, 0x3c, !UPT ;  /* 0x00000018042f7892 */ /* 0x000fe4000f8e3c3f */
[----:B------:R-:W-:Y:S01]  /*17c0*/  UIADD3 UR43, UR42, 0xd0, URZ ;  /* 0x000000d02a2b7890 */ /* 0x000fe2000fffe03f */
[----:B------:R-:W-:Y:S01]  /*17d0*/  ULDC UR4, c[0x0][0x284] ;  /* 0x0000a10000047ab9 */ /* 0x000fe20000000800 */
[----:B------:R-:W-:Y:S01]  /*17e0*/  ULOP3.LUT UR5, UR5, 0x3fff, URZ, 0xc0, !UPT ;  /* 0x00003fff05057892 */ /* 0x000fe2000f8ec03f */
[----:B------:R-:W-:Y:S01]  /*17f0*/  VIADD R37, R37, UR4 ;  /* 0x0000000425257c36 */ /* 0x000fe20008000000 */
[----:B------:R-:W-:-:S02]  /*1800*/  ULOP3.LUT UR6, UR6, 0x3fff, URZ, 0xc0, !UPT ;  /* 0x00003fff06067892 */ /* 0x000fc4000f8ec03f */
[----:B------:R-:W-:Y:S02]  /*1810*/  ULEA UR45, UR45, UR43, 0x3 ;  /* 0x0000002b2d2d7291 */ /* 0x000fe4000f8e183f */
[----:B------:R-:W-:Y:S02]  /*1820*/  ULOP3.LUT UR48, UR5, 0x10000, URZ, 0xfc, !UPT ;  /* 0x0001000005307892 */ /* 0x000fe4000f8efc3f */
[----:B------:R-:W-:-:S12]  /*1830*/  ULOP3.LUT UR49, UR6, 0x10000, URZ, 0xfc, !UPT ;  /* 0x0001000006317892 */ /* 0x000fd8000f8efc3f */
.L_x_47:
[----:B------:R-:W-:Y:S01]  /*1840*/  SHF.L.U32 R0, R47, 0x1f, RZ ;  /* 0x0000001f2f007819 */ /* 0x000fe200000006ff */
[----:B------:R-:W-:Y:S02]  /*1850*/  ULDC UR4, c[0x0][0x28c] ;  /* 0x0000a30000047ab9 */ /* 0x000fe40000000800 */
[----:B------:R-:W-:Y:S01]  /*1860*/  ISETP.LT.AND P1, PT, RZ, UR4, PT ;  /* 0x00000004ff007c0c */ /* 0x000fe2000bf21270 */
[----:B0-----:R-:W0:Y:S02]  /*1870*/  SYNCS.PHASECHK.TRANS64.TRYWAIT P0, [UR45+-0x8], R0 ;  /* 0xfffff800ff0075a7 */ /* 0x001e24000800016d */
[----:B0----5:R-:W-:Y:S10]  /*1880*/  @!P0 BRA `(.L_x_20) ;  /* 0x0000003000cc8947 */ /* 0x021ff40003800000 */
.L_x_77:
[----:B------:R-:W-:Y:S05]  /*1890*/  @P1 BRA `(.L_x_21) ;  /* 0x0000000000401947 */ /* 0x000fea0003800000 */
[----:B0-----:R-:W-:Y:S01]  /*18a0*/  MOV R0, 0x0 ;  /* 0x0000000000007802 */ /* 0x001fe20000000f00 */
[----:B------:R-:W-:Y:S01]  /*18b0*/  ULDC.64 UR4, c[0x4][0x68] ;  /* 0x01001a0000047ab9 */ /* 0x000fe20000000a00 */
[----:B------:R-:W-:Y:S01]  /*18c0*/  ULDC.64 UR6, c[0x4][0x8] ;  /* 0x0100020000067ab9 */ /* 0x000fe20000000a00 */
[----:B------:R-:W-:Y:S01]  /*18d0*/  IMAD.U32 R4, RZ, RZ, UR4 ;  /* 0x00000004ff047e24 */ /* 0x000fe2000f8e00ff */
[----:B------:R0:W1:Y:S01]  /*18e0*/  LDC.64 R2, c[0x4][R0] ;  /* 0x0100000000027b82 */ /* 0x0000620000000a00 */
[----:B------:R-:W-:Y:S01]  /*18f0*/  IMAD.U32 R5, RZ, RZ, UR5 ;  /* 0x00000005ff057e24 */ /* 0x000fe2000f8e00ff */
[----:B------:R-:W-:Y:S01]  /*1900*/  ULDC.64 UR4, c[0x4][0x70] ;  /* 0x01001c0000047ab9 */ /* 0x000fe20000000a00 */
[----:B------:R-:W-:Y:S02]  /*1910*/  IMAD.U32 R10, RZ, RZ, UR6 ;  /* 0x00000006ff0a7e24 */ /* 0x000fe4000f8e00ff */
[----:B------:R-:W-:Y:S02]  /*1920*/  IMAD.U32 R6, RZ, RZ, UR4 ;  /* 0x00000004ff067e24 */ /* 0x000fe4000f8e00ff */
[----:B------:R-:W-:-:S02]  /*1930*/  IMAD.U32 R7, RZ, RZ, UR5 ;  /* 0x00000005ff077e24 */ /* 0x000fc4000f8e00ff */
[----:B------:R-:W-:Y:S02]  /*1940*/  IMAD.U32 R11, RZ, RZ, UR7 ;  /* 0x00000007ff0b7e24 */ /* 0x000fe4000f8e00ff */
[----:B------:R-:W-:Y:S02]  /*1950*/  IMAD.MOV.U32 R8, RZ, RZ, 0x1e1 ;  /* 0x000001e1ff087424 */ /* 0x000fe400078e00ff */
[----:B------:R-:W-:Y:S02]  /*1960*/  IMAD.MOV.U32 R12, RZ, RZ, 0x1 ;  /* 0x00000001ff0c7424 */ /* 0x000fe400078e00ff */
[----:B0-----:R-:W-:-:S07]  /*1970*/  IMAD.MOV.U32 R13, RZ, RZ, RZ ;  /* 0x000000ffff0d7224 */ /* 0x001fce00078e00ff */
[----:B------:R-:W-:-:S07]  /*1980*/  LEPC R20, `(.L_x_21) ;  /* 0x000000001014794e */ /* 0x000fce0000000000 */
[----:B-12--5:R-:W-:Y:S05]  /*1990*/  CALL.ABS.NOINC R2 ;  /* 0x0000000002007343 */ /* 0x026fea0003c00000 */
.L_x_21:
[----:B------:R-:W-:-:S13]  /*19a0*/  ISETP.NE.AND P0, PT, R48, 0x3, PT ;  /* 0x000000033000780c */ /* 0x000fda0003f05270 */
[----:B------:R-:W-:Y:S05]  /*19b0*/  @!P0 BRA `(.L_x_22) ;  /* 0x0000000000048947 */ /* 0x000fea0003800000 */
[----:B------:R-:W-:Y:S01]  /*19c0*/  BPT.TRAP 0x1 ;  /* 0x000000040000795c */ /* 0x000fe20000300000 */
.L_x_22:
[----:B0-----:R-:W-:Y:S02]  /*19d0*/  IMAD.U32 R3, RZ, RZ, UR36 ;  /* 0x00000024ff037e24 */ /* 0x001fe4000f8e00ff */
[----:B------:R-:W-:-:S03]  /*19e0*/  IMAD.U32 R0, RZ, RZ, UR37 ;  /* 0x00000025ff007e24 */ /* 0x000fc6000f8e00ff */
[----:B------:R-:W-:Y:S02]  /*19f0*/  LEA R3, R3, UR42, 0x3 ;  /* 0x0000002a03037c11 */ /* 0x000fe4000f8e18ff */
[----:B------:R-:W-:-:S04]  /*1a00*/  SHF.L.U32 R0, R0, 0x1f, RZ ;  /* 0x0000001f00007819 */ /* 0x000fc800000006ff */
[----:B------:R0:W1:Y:S01]  /*1a10*/  SYNCS.PHASECHK.TRANS64.TRYWAIT P1, [R3+URZ], R0 ;  /* 0x00000000030075a7 */ /* 0x000062000802017f */
[----:B------:R-:W-:Y:S05]  /*1a20*/  @!P0 BRA `(.L_x_23) ;  /* 0x0000000000048947 */ /* 0x000fea0003800000 */
[----:B------:R-:W-:Y:S01]  /*1a30*/  BPT.TRAP 0x1 ;  /* 0x000000040000795c */ /* 0x000fe20000300000 */
.L_x_23:
[----:B-1----:R-:W-:Y:S05]  /*1a40*/  @P1 BRA `(.L_x_24) ;  /* 0x0000000000081947 */ /* 0x002fea0003800000 */
[----:B------:R-:W1:Y:S02]  /*1a50*/  SYNCS.PHASECHK.TRANS64.TRYWAIT P1, [R3+URZ], R0 ;  /* 0x00000000030075a7 */ /* 0x000e64000802017f */
[----:B-1----:R-:W-:Y:S05]  /*1a60*/  @!P1 BRA `(.L_x_25) ;  /* 0x00000030006c9947 */ /* 0x002fea0003800000 */
.L_x_24:
[----:B------:R-:W-:Y:S05]  /*1a70*/  WARPSYNC.ALL ;  /* 0x0000000000007948 */ /* 0x000fea0003800000 */
[----:B------:R-:W-:Y:S01]  /*1a80*/  ULEA UR9, UR36, UR49, 0xa ;  /* 0x0000003124097291 */ /* 0x000fe2000f8e503f */
[----:B------:R-:W-:Y:S01]  /*1a90*/  WARPGROUP.ARRIVE ;  /* 0x00000000000079c5 */ /* 0x000fe20000000000 */
[----:B------:R-:W-:Y:S01]  /*1aa0*/  ULEA UR8, UR36, UR48, 0x7 ;  /* 0x0000003024087291 */ /* 0x000fe2000f8e383f */
[----:B01----:R-:W-:Y:S01]  /*1ab0*/  IMAD.U32 R0, RZ, RZ, UR44 ;  /* 0x0000002cff007e24 */ /* 0x003fe2000f8e00ff */
[----:B------:R-:W-:Y:S01]  /*1ac0*/  UMOV UR5, 0x40000040 ;  /* 0x4000004000057882 */ /* 0x000fe20000000000 */
[----:B------:R-:W-:-:S02]  /*1ad0*/  UMOV UR7, 0x40000000 ;  /* 0x4000000000077882 */ /* 0x000fc40000000000 */
[----:B------:R-:W-:Y:S01]  /*1ae0*/  UMOV UR4, UR9 ;  /* 0x0000000900047c82 */ /* 0x000fe20008000000 */
[----:B------:R-:W-:Y:S01]  /*1af0*/  ISETP.GE.AND P1, PT, R0, 0x1, PT ;  /* 0x000000010000780c */ /* 0x000fe20003f26270 */
[----:B------:R-:W-:Y:S02]  /*1b00*/  UMOV UR6, UR8 ;  /* 0x0000000800067c82 */ /* 0x000fe40008000000 */
[----:B------:R-:W-:Y:S01]  /*1b10*/  HGMMA.64x8x16.F32.BF16 R32, gdesc[UR4], RZ, !UPT, gsb0 ;  /* 0x00000000042079f0 */ /* 0x000fe2000c0018ff */
[----:B------:R-:W-:Y:S02]  /*1b20*/  UIADD3 UR4, UR9, 0x2, URZ ;  /* 0x0000000209047890 */ /* 0x000fe4000fffe03f */
[----:B------:R-:W-:Y:S01]  /*1b30*/  UIADD3 UR6, UR8, 0x2, URZ ;  /* 0x0000000208067890 */ /* 0x000fe2000fffe03f */
[----:B------:R-:W-:Y:S01]  /*1b40*/  UMOV UR5, 0x40000040 ;  /* 0x4000004000057882 */ /* 0x000fe20000000000 */
[----:B------:R-:W-:Y:S01]  /*1b50*/  UMOV UR7, 0x40000000 ;  /* 0x4000000000077882 */ /* 0x000fe20000000000 */
[----:B------:R-:W-:-:S02]  /*1b60*/  WARPGROUP.DEPBAR.LE gsb0, 0x0 ;  /* 0x00008000000079c5 */ /* 0x000fc40000010000 */
[----:B------:R-:W-:-:S06]  /*1b70*/  WARPGROUP.ARRIVE ;  /* 0x00000000000079c5 */ /* 0x000fcc0000000000 */
[----:B------:R-:W-:Y:S01]  /*1b80*/  HGMMA.64x8x16.F32.BF16 R32, gdesc[UR4], R32, gsb0 ;  /* 0x00000000042079f0 */ /* 0x000fe20008001820 */
[----:B------:R-:W-:Y:S02]  /*1b90*/  UIADD3 UR4, UR9, 0x4, URZ ;  /* 0x0000000409047890 */ /* 0x000fe4000fffe03f */
[----:B------:R-:W-:Y:S01]  /*1ba0*/  UIADD3 UR6, UR8, 0x4, URZ ;  /* 0x0000000408067890 */ /* 0x000fe2000fffe03f */
[----:B------:R-:W-:Y:S01]  /*1bb0*/  UMOV UR5, 0x40000040 ;  /* 0x4000004000057882 */ /* 0x000fe20000000000 */
[----:B------:R-:W-:Y:S01]  /*1bc0*/  UMOV UR7, 0x40000000 ;  /* 0x4000000000077882 */ /* 0x000fe20000000000 */
[----:B------:R-:W-:Y:S02]  /*1bd0*/  WARPGROUP.DEPBAR.LE gsb0, 0x0 ;  /* 0x00008000000079c5 */ /* 0x000fe40000010000 */
        /* <DEDUP_REMOVED lines=36> */
[----:B------:R-:W-:Y:S03]  /*1e20*/  HGMMA.64x8x16.F32.BF16 R32, gdesc[UR4], R32, gsb0 ;  /* 0x00000000042079f0 */ /* 0x000fe60008001820 */
[----:B------:R-:W-:Y:S02]  /*1e30*/  WARPGROUP.DEPBAR.LE gsb0, 0x0 ;  /* 0x00008000000079c5 */ /* 0x000fe40000010000 */
[----:B------:R-:W-:Y:S05]  /*1e40*/  @!P1 BRA `(.L_x_26) ;  /* 0x0000000400849947 */ /* 0x000fea0003800000 */
[----:B------:R-:W-:Y:S01]  /*1e50*/  UIADD3 UR8, UR36, 0x1, URZ ;  /* 0x0000000124087890 */ /* 0x000fe2000fffe03f */
[----:B------:R-:W-:Y:S02]  /*1e60*/  IMAD.U32 R0, RZ, RZ, UR44 ;  /* 0x0000002cff007e24 */ /* 0x000fe4000f8e00ff */
[----:B------:R-:W-:Y:S01]  /*1e70*/  IMAD.U32 R2, RZ, RZ, UR36 ;  /* 0x00000024ff027e24 */ /* 0x000fe2000f8e00ff */
[----:B------:R-:W-:-:S04]  /*1e80*/  UISETP.NE.AND UP0, UPT, UR8, 0xc, UPT ;  /* 0x0000000c0800788c */ /* 0x000fc8000bf05270 */
[----:B------:R-:W-:Y:S02]  /*1e90*/  USEL UR4, URZ, 0x1, UP0 ;  /* 0x000000013f047887 */ /* 0x000fe40008000000 */
[----:B------:R-:W-:Y:S02]  /*1ea0*/  USEL UR8, UR8, URZ, UP0 ;  /* 0x0000003f08087287 */ /* 0x000fe40008000000 */
[----:B------:R-:W-:-:S06]  /*1eb0*/  ULOP3.LUT UR4, UR37, UR4, URZ, 0x3c, !UPT ;  /* 0x0000000425047292 */ /* 0x000fcc000f8e3c3f */
[----:B------:R-:W-:-:S07]  /*1ec0*/  IMAD.U32 R5, RZ, RZ, UR4 ;  /* 0x00000004ff057e24 */ /* 0x000fce000f8e00ff */
.L_x_33:
[----:B------:R-:W-:Y:S05]  /*1ed0*/  @!P0 BRA `(.L_x_27) ;  /* 0x0000000000048947 */ /* 0x000fea0003800000 */
[----:B------:R-:W-:Y:S01]  /*1ee0*/  BPT.TRAP 0x1 ;  /* 0x000000040000795c */ /* 0x000fe20000300000 */
.L_x_27:
[----:B------:R-:W-:Y:S01]  /*1ef0*/  ULEA UR4, UR8, UR42, 0x3 ;  /* 0x0000002a08047291 */ /* 0x000fe2000f8e183f */
[----:B------:R-:W-:-:S08]  /*1f00*/  SHF.L.U32 R3, R5, 0x1f, RZ ;  /* 0x0000001f05037819 */ /* 0x000fd000000006ff */
[----:B------:R0:W1:Y:S01]  /*1f10*/  SYNCS.PHASECHK.TRANS64.TRYWAIT P1, [UR4], R3 ;  /* 0x00000003ff0075a7 */ /* 0x0000620008020144 */
[----:B------:R-:W-:Y:S05]  /*1f20*/  @!P0 BRA `(.L_x_28) ;  /* 0x0000000000048947 */ /* 0x000fea0003800000 */
[----:B------:R-:W-:Y:S01]  /*1f30*/  BPT.TRAP 0x1 ;  /* 0x000000040000795c */ /* 0x000fe20000300000 */
.L_x_28:
[----:B-1----:R-:W-:Y:S05]  /*1f40*/  @P1 BRA `(.L_x_29) ;  /* 0x0000000000081947 */ /* 0x002fea0003800000 */
[----:B------:R-:W1:Y:S02]  /*1f50*/  SYNCS.PHASECHK.TRANS64.TRYWAIT P1, [UR4], R3 ;  /* 0x00000003ff0075a7 */ /* 0x000e640008020144 */
[----:B-1----:R-:W-:Y:S05]  /*1f60*/  @!P1 BRA `(.L_x_30) ;  /* 0x0000002c00409947 */ /* 0x002fea0003800000 */
.L_x_29:
[----:B------:R-:W-:Y:S01]  /*1f70*/  ULEA UR10, UR8, UR49, 0xa ;  /* 0x00000031080a7291 */ /* 0x000fe2000f8e503f */
[----:B------:R-:W-:Y:S01]  /*1f80*/  WARPGROUP.ARRIVE ;  /* 0x00000000000079c5 */ /* 0x000fe20000000000 */
[----:B------:R-:W-:Y:S01]  /*1f90*/  ULEA UR9, UR8, UR48, 0x7 ;  /* 0x0000003008097291 */ /* 0x000fe2000f8e383f */
[----:B------:R-:W-:Y:S01]  /*1fa0*/  UMOV UR5, 0x40000040 ;  /* 0x4000004000057882 */ /* 0x000fe20000000000 */
[----:B------:R-:W-:-:S03]  /*1fb0*/  UMOV UR7, 0x40000000 ;  /* 0x4000000000077882 */ /* 0x000fc60000000000 */
[----:B------:R-:W-:Y:S02]  /*1fc0*/  UMOV UR4, UR10 ;  /* 0x0000000a00047c82 */ /* 0x000fe40008000000 */
[----:B------:R-:W-:Y:S02]  /*1fd0*/  UMOV UR6, UR9 ;  /* 0x0000000900067c82 */ /* 0x000fe40008000000 */
[----:B------:R-:W-:Y:S01]  /*1fe0*/  HGMMA.64x8x16.F32.BF16 R32, gdesc[UR4], R32, gsb0 ;  /* 0x00000000042079f0 */ /* 0x000fe20008001820 */
        /* <DEDUP_REMOVED lines=51> */
[----:B------:R-:W-:Y:S01]  /*2320*/  BPT.TRAP 0x1 ;  /* 0x000000040000795c */ /* 0x000fe20000300000 */
.L_x_31:
[----:B------:R-:W-:-:S13]  /*2330*/  ISETP.NE.AND P1, PT, R27, RZ, PT ;  /* 0x000000ff1b00720c */ /* 0x000fda0003f25270 */
[----:B01----:R-:W-:-:S05]  /*2340*/  @P1 LEA R3, R2, UR42, 0x3 ;  /* 0x0000002a02031c11 */ /* 0x003fca000f8e18ff */
[----:B------:R-:W-:-:S05]  /*2350*/  @P1 VIADD R3, R3, 0x60 ;  /* 0x0000006003031836 */ /* 0x000fca0000000000 */
[----:B------:R-:W-:-:S04]  /*2360*/  @P1 PRMT R3, R26, 0x654, R3 ;  /* 0x000006541a031816 */ /* 0x000fc80000000003 */
[----:B------:R0:W-:Y:S01]  /*2370*/  @P1 SYNCS.ARRIVE.TRANS64.RED.A1T0 RZ, [R3+URZ], RZ ;  /* 0x000000ff03ff19a7 */ /* 0x0001e2000810043f */
[----:B------:R-:W-:-:S13]  /*2380*/  ISETP.GT.U32.AND P1, PT, R16, 0x1, PT ;  /* 0x000000011000780c */ /* 0x000fda0003f24070 */
[----:B0-----:R-:W-:Y:S05]  /*2390*/  @P1 BRA `(.L_x_32) ;  /* 0x0000000000041947 */ /* 0x001fea0003800000 */
[----:B------:R-:W-:Y:S01]  /*23a0*/  BPT.TRAP 0x1 ;  /* 0x000000040000795c */ /* 0x000fe20000300000 */
.L_x_32:
[----:B------:R-:W-:Y:S01]  /*23b0*/  UIADD3 UR8, UR8, 0x1, URZ ;  /* 0x0000000108087890 */ /* 0x000fe2000fffe03f */
[----:B------:R-:W-:Y:S01]  /*23c0*/  ISETP.GT.AND P2, PT, R0, 0x1, PT ;  /* 0x000000010000780c */ /* 0x000fe20003f44270 */
[----:B------:R-:W-:Y:S02]  /*23d0*/  VIADD R2, R2, 0x1 ;  /* 0x0000000102027836 */ /* 0x000fe40000000000 */
[----:B------:R-:W-:Y:S01]  /*23e0*/  UISETP.NE.AND UP0, UPT, UR8, 0xc, UPT ;  /* 0x0000000c0800788c */ /* 0x000fe2000bf05270 */
[----:B------:R-:W-:Y:S02]  /*23f0*/  VIADD R0, R0, 0xffffffff ;  /* 0xffffffff00007836 */ /* 0x000fe40000000000 */
[C---:B------:R-:W-:Y:S01]  /*2400*/  ISETP.NE.AND P1, PT, R2.reuse, 0xc, PT ;  /* 0x0000000c0200780c */ /* 0x040fe20003f25270 */
[----:B------:R-:W-:Y:S02]  /*2410*/  USEL UR4, URZ, 0x1, UP0 ;  /* 0x000000013f047887 */ /* 0x000fe40008000000 */
[----:B------:R-:W-:Y:S01]  /*2420*/  USEL UR8, UR8, URZ, UP0 ;  /* 0x0000003f08087287 */ /* 0x000fe20008000000 */
[----:B------:R-:W-:-:S03]  /*2430*/  SEL R2, R2, RZ, P1 ;  /* 0x000000ff02027207 */ /* 0x000fc60000800000 */
[----:B------:R-:W-:Y:S01]  /*2440*/  LOP3.LUT R5, R5, UR4, RZ, 0x3c, !PT ;  /* 0x0000000405057c12 */ /* 0x000fe2000f8e3cff */
[----:B------:R-:W-:Y:S07]  /*2450*/  @P2 BRA `(.L_x_33) ;  /* 0xfffffff8009c2947 */ /* 0x000fee000383ffff */
.L_x_26:
[----:B------:R-:W0:Y:S01]  /*2460*/  LDC R0, c[0x0][0x28c] ;  /* 0x0000a300ff007b82 */ /* 0x000e220000000800 */
[----:B------:R-:W-:-:S04]  /*2470*/  IMAD.U32 R2, RZ, RZ, UR46 ;  /* 0x0000002eff027e24 */ /* 0x000fc8000f8e00ff */
[----:B------:R1:W-:Y:S01]  /*2480*/  SYNCS.ARRIVE.TRANS64.A1T0 RZ, [R2+UR43], RZ ;  /* 0x000000ff02ff79a7 */ /* 0x0003e2000810002b */
[----:B0-----:R-:W-:-:S13]  /*2490*/  ISETP.GE.AND P1, PT, R0, 0x1, PT ;  /* 0x000000010000780c */ /* 0x001fda0003f26270 */
[----:B-1----:R-:W-:Y:S05]  /*24a0*/  @!P1 BRA `(.L_x_34) ;  /* 0x0000000000449947 */ /* 0x002fea0003800000 */
[----:B------:R-:W-:Y:S05]  /*24b0*/  @!P0 BRA `(.L_x_35) ;  /* 0x0000000000048947 */ /* 0x000fea0003800000 */
[----:B------:R-:W-:Y:S01]  /*24c0*/  BPT.TRAP 0x1 ;  /* 0x000000040000795c */ /* 0x000fe20000300000 */
.L_x_35:
[----:B------:R-:W-:-:S13]  /*24d0*/  ISETP.NE.AND P0, PT, R27, RZ, PT ;  /* 0x000000ff1b00720c */ /* 0x000fda0003f05270 */
[----:B------:R-:W-:-:S05]  /*24e0*/  VOTEU.ANY UP0, P0 ;  /* 0x00000000003f7886 */ /* 0x000fca0000000100 */
[----:B------:R-:W-:-:S06]  /*24f0*/  @UP0 UIADD3 UR4, UR44, UR36, URZ ;  /* 0x000000242c040290 */ /* 0x000fcc000fffe03f */
[----:B------:R-:W-:Y:S02]  /*2500*/  IMAD.U32 R2, RZ, RZ, UR4 ;  /* 0x00000004ff027e24 */ /* 0x000fe4000f8e00ff */
[----:B------:R-:W-:Y:S02]  /*2510*/  IMAD.U32 R5, RZ, RZ, UR4 ;  /* 0x00000004ff057e24 */ /* 0x000fe4000f8e00ff */
[----:B------:R-:W-:-:S05]  /*2520*/  @P0 IMAD.WIDE.U32 R2, R2, -0x55555555, RZ ;  /* 0xaaaaaaab02020825 */ /* 0x000fca00078e00ff */
[----:B------:R-:W-:-:S05]  /*2530*/  @P0 SHF.R.U32.HI R0, RZ, 0x3, R3 ;  /* 0x00000003ff000819 */ /* 0x000fca0000011603 */
[----:B------:R-:W-:-:S05]  /*2540*/  @P0 IMAD R0, R0, -0xc, R5 ;  /* 0xfffffff400000824 */ /* 0x000fca00078e0205 */
[----:B------:R-:W-:-:S05]  /*2550*/  @P0 LEA R0, R0, UR42, 0x3 ;  /* 0x0000002a00000c11 */ /* 0x000fca000f8e18ff */
[----:B------:R-:W-:-:S05]  /*2560*/  @P0 VIADD R3, R0, 0x60 ;  /* 0x0000006000030836 */ /* 0x000fca0000000000 */
[----:B------:R-:W-:-:S04]  /*2570*/  @P0 PRMT R3, R26, 0x654, R3 ;  /* 0x000006541a030816 */ /* 0x000fc80000000003 */
[----:B------:R0:W-:Y:S01]  /*2580*/  @P0 SYNCS.ARRIVE.TRANS64.RED.A1T0 RZ, [R3+URZ], RZ ;  /* 0x000000ff03ff09a7 */ /* 0x0001e2000810043f */
[----:B------:R-:W-:-:S13]  /*2590*/  ISETP.GT.U32.AND P0, PT, R16, 0x1, PT ;  /* 0x000000011000780c */ /* 0x000fda0003f04070 */
[----:B0-----:R-:W-:Y:S05]  /*25a0*/  @P0 BRA `(.L_x_34) ;  /* 0x0000000000040947 */ /* 0x001fea0003800000 */
[----:B------:R-:W-:Y:S01]  /*25b0*/  BPT.TRAP 0x1 ;  /* 0x000000040000795c */ /* 0x000fe20000300000 */
.L_x_34:
[----:B------:R-:W-:Y:S01]  /*25c0*/  SHF.L.U32 R0, R47, 0x1f, RZ ;  /* 0x0000001f2f007819 */ /* 0x000fe200000006ff */
[----:B------:R-:W-:Y:S01]  /*25d0*/  UIADD3 UR36, UR41, UR36, URZ ;  /* 0x0000002429247290 */ /* 0x000fe2000fffe03f */
[----:B------:R-:W0:Y:S01]  /*25e0*/  LDC R9, c[0x0][0x288] ;  /* 0x0000a200ff097b82 */ /* 0x000e220000000800 */
[----:B------:R-:W-:Y:S01]  /*25f0*/  UISETP.GE.U32.AND UP1, UPT, UR41, 0xc, UPT ;  /* 0x0000000c2900788c */ /* 0x000fe2000bf26070 */
[----:B------:R-:W-:Y:S01]  /*2600*/  IMAD.SHL.U32 R4, R36, 0x2, RZ ;  /* 0x0000000224047824 */ /* 0x000fe200078e00ff */
[----:B------:R-:W-:Y:S02]  /*2610*/  UISETP.GT.U32.AND UP0, UPT, UR36, 0xb, UPT ;  /* 0x0000000b2400788c */ /* 0x000fe4000bf04070 */
[----:B------:R-:W-:Y:S02]  /*2620*/  UIMAD.WIDE.U32 UR4, UR36, -0x55555555, URZ ;  /* 0xaaaaaaab240478a5 */ /* 0x000fe4000f8e003f */
[----:B------:R-:W-:Y:S01]  /*2630*/  UISETP.LT.U32.AND UP0, UPT, UR41, 0xc, UP0 ;  /* 0x0000000c2900788c */ /* 0x000fe20008701070 */
[----:B------:R-:W1:Y:S01]  /*2640*/  SYNCS.PHASECHK.TRANS64.TRYWAIT P0, [UR45+0x8], R0 ;  /* 0x00000800ff0075a7 */ /* 0x000e62000800016d */
[----:B------:R-:W-:Y:S01]  /*2650*/  USHF.R.U32.HI UR4, URZ, 0x3, UR5 ;  /* 0x000000033f047899 */ /* 0x000fe20008011605 */
[----:B------:R-:W-:Y:S01]  /*2660*/  SHF.R.S32.HI R5, RZ, 0x1f, R4 ;  /* 0x0000001fff057819 */ /* 0x000fe20000011404 */
[----:B------:R-:W-:-:S02]  /*2670*/  USEL UR6, URZ, 0x1, !UP0 ;  /* 0x000000013f067887 */ /* 0x000fc4000c000000 */
[----:B------:R-:W-:Y:S02]  /*2680*/  UIMAD UR36, UR4, -0xc, UR36 ;  /* 0xfffffff4042478a4 */ /* 0x000fe4000f8e0224 */
[----:B------:R-:W-:-:S04]  /*2690*/  ULOP3.LUT UR37, UR37, UR6, URZ, 0x3c, !UPT ;  /* 0x0000000625257292 */ /* 0x000fc8000f8e3c3f */
[----:B------:R-:W-:Y:S01]  /*26a0*/  @UP1 ULOP3.LUT UR37, UR37, 0x1, UR4, 0x78, !UPT ;  /* 0x0000000125251892 */ /* 0x000fe2000f8e7804 */
[----:B01----:R-:W-:Y:S11]  /*26b0*/  @!P0 BRA `(.L_x_36) ;  /* 0x0000002400848947 */ /* 0x003ff60003800000 */
.L_x_78:
[----:B0-----:R-:W-:Y:S01]  /*26c0*/  IMAD.SHL.U32 R0, R22, 0x40, RZ ;  /* 0x0000004016007824 */ /* 0x001fe200078e00ff */
[----:B------:R-:W-:Y:S01]  /*26d0*/  ULDC UR6, c[0x0][0x284] ;  /* 0x0000a10000067ab9 */ /* 0x000fe20000000800 */
[----:B------:R-:W-:Y:S01]  /*26e0*/  IMAD.SHL.U32 R10, R23, 0x8, RZ ;  /* 0x00000008170a7824 */ /* 0x000fe200078e00ff */
[----:B------:R-:W-:Y:S01]  /*26f0*/  SHF.R.S32.HI R13, RZ, 0x1f, R25 ;  /* 0x0000001fff0d7819 */ /* 0x000fe20000011419 */
[----:B------:R-:W-:Y:S01]  /*2700*/  ULDC.64 UR4, c[0x0][0x5d0] ;  /* 0x0001740000047ab9 */ /* 0x000fe20000000a00 */
[----:B------:R-:W-:Y:S01]  /*2710*/  ISETP.GE.AND P0, PT, R0, UR6, PT ;  /* 0x0000000600007c0c */ /* 0x000fe2000bf06270 */
[----:B------:R-:W-:Y:S01]  /*2720*/  IMAD.WIDE.U32 R2, R25, UR4, R4 ;  /* 0x0000000419027c25 */ /* 0x000fe2000f8e0004 */
[----:B------:R-:W-:Y:S02]  /*2730*/  SHF.R.S32.HI R11, RZ, 0x1f, R10 ;  /* 0x0000001fff0b7819 */ /* 0x000fe4000001140a */
[C---:B------:R-:W-:Y:S01]  /*2740*/  ISETP.GE.OR P0, PT, R10.reuse, R9, P0 ;  /* 0x000000090a00720c */ /* 0x040fe20000706670 */
[----:B------:R-:W-:Y:S01]  /*2750*/  IMAD R6, R13, UR4, RZ ;  /* 0x000000040d067c24 */ /* 0x000fe2000f8e02ff */
[----:B------:R-:W-:-:S03]  /*2760*/  IADD3 R2, P1, R10, R2, RZ ;  /* 0x000000020a027210 */ /* 0x000fc60007f3e0ff */
[----:B------:R-:W-:-:S05]  /*2770*/  IMAD R7, R25, UR5, R6 ;  /* 0x0000000519077c24 */ /* 0x000fca000f8e0206 */
[----:B------:R-:W-:-:S03]  /*2780*/  IADD3.X R3, R11, R3, R7, P1, !PT ;  /* 0x000000030b037210 */ /* 0x000fc60000ffe407 */
[----:B------:R-:W-:Y:S05]  /*2790*/  @P0 BRA `(.L_x_37) ;  /* 0x0000000400e80947 */ /* 0x000fea0003800000 */
[----:B------:R-:W0:Y:S01]  /*27a0*/  LDC.64 R38, c[0x0][0x5c8] ;  /* 0x00017200ff267b82 */ /* 0x000e220000000a00 */
[----:B-----5:R-:W-:Y:S01]  /*27b0*/  FSETP.NEU.AND P0, PT, R29, RZ, PT ;  /* 0x000000ff1d00720b */ /* 0x020fe20003f0d000 */
[----:B------:R-:W-:Y:S01]  /*27c0*/  IMAD.WIDE R22, R22, 0x40, R30 ;  /* 0x0000004016167825 */ /* 0x000fe200078e021e */
[----:B------:R-:W-:Y:S03]  /*27d0*/  BSSY B0, `(.L_x_37) ;  /* 0x0000076000007945 */ /* 0x000fe60003800000 */
[----:B------:R-:W-:Y:S02]  /*27e0*/  IMAD R7, R36, -0x2, R9 ;  /* 0xfffffffe24077824 */ /* 0x000fe400078e0209 */
[----:B------:R-:W-:Y:S02]  /*27f0*/  IMAD.IADD R44, R37, 0x1, -R0 ;  /* 0x00000001252c7824 */ /* 0x000fe400078e0a00 */
[----:B------:R-:W-:-:S02]  /*2800*/  IMAD.IADD R46, R7, 0x1, -R10 ;  /* 0x00000001072e7824 */ /* 0x000fc400078e0a0a */
[-C--:B0-----:R-:W-:Y:S02]  /*2810*/  IMAD R6, R23, R38.reuse, RZ ;  /* 0x0000002617067224 */ /* 0x081fe400078e02ff */
[----:B------:R-:W-:-:S04]  /*2820*/  IMAD.WIDE.U32 R14, R22, R38, R2 ;  /* 0x00000026160e7225 */ /* 0x000fc800078e0002 */
[----:B------:R-:W-:-:S04]  /*2830*/  IMAD R3, R22, R39, R6 ;  /* 0x0000002716037224 */ /* 0x000fc800078e0206 */
[----:B------:R-:W-:Y:S01]  /*2840*/  IMAD.IADD R45, R15, 0x1, R3 ;  /* 0x000000010f2d7824 */ /* 0x000fe200078e0203 */
[----:B------:R-:W-:Y:S06]  /*2850*/  @!P0 BRA `(.L_x_38) ;  /* 0x00000004004c8947 */ /* 0x000fec0003800000 */
[----:B------:R-:W0:Y:S01]  /*2860*/  LDC.64 R20, c[0x0][0x5b8] ;  /* 0x00016e00ff147b82 */ /* 0x000e220000000a00 */
[----:B------:R-:W-:-:S07]  /*2870*/  ULDC.64 UR4, c[0x0][0x5c0] ;  /* 0x0001700000047ab9 */ /* 0x000fce0000000a00 */
[----:B------:R-:W1:Y:S08]  /*2880*/  LDC.64 R40, c[0x0][0x5b0] ;  /* 0x00016c00ff287b82 */ /* 0x000e700000000a00 */
[----:B------:R-:W3:Y:S01]  /*2890*/  LDC.64 R42, c[0x0][0x5a8] ;  /* 0x00016a00ff2a7b82 */ /* 0x000ee20000000a00 */
[-C--:B0-----:R-:W-:Y:S02]  /*28a0*/  IMAD R0, R13, R20.reuse, RZ ;  /* 0x000000140d007224 */ /* 0x081fe400078e02ff */
[----:B------:R-:W-:-:S04]  /*28b0*/  IMAD.WIDE.U32 R2, R25, R20, R4 ;  /* 0x0000001419027225 */ /* 0x000fc800078e0004 */
[----:B------:R-:W-:Y:S01]  /*28c0*/  IMAD R21, R25, R21, R0 ;  /* 0x0000001519157224 */ /* 0x000fe200078e0200 */
[----:B------:R-:W-:Y:S01]  /*28d0*/  IADD3 R6, P0, R10, R2, RZ ;  /* 0x000000020a067210 */ /* 0x000fe20007f1e0ff */
[----:B-1----:R-:W-:-:S03]  /*28e0*/  IMAD R0, R23, R40, RZ ;  /* 0x0000002817007224 */ /* 0x002fc600078e02ff */
[----:B------:R-:W-:Y:S01]  /*28f0*/  IADD3.X R7, R11, R3, R21, P0, !PT ;  /* 0x000000030b077210 */ /* 0x000fe200007fe415 */
[----:B------:R-:W-:Y:S01]  /*2900*/  IMAD R15, R22, R41, R0 ;  /* 0x00000029160f7224 */ /* 0x000fe200078e0200 */
[----:B------:R-:W-:Y:S01]  /*2910*/  ISETP.GT.AND P0, PT, R44, RZ, PT ;  /* 0x000000ff2c00720c */ /* 0x000fe20003f04270 */
[----:B------:R-:W-:-:S03]  /*2920*/  IMAD.WIDE.U32 R2, R22, R40, R6 ;  /* 0x0000002816027225 */ /* 0x000fc600078e0006 */
[----:B------:R-:W-:Y:S01]  /*2930*/  ISETP.GT.AND P1, PT, R46, RZ, P0 ;  /* 0x000000ff2e00720c */ /* 0x000fe20000724270 */
[----:B------:R-:W-:Y:S01]  /*2940*/  IMAD.IADD R0, R3, 0x1, R15 ;  /* 0x0000000103007824 */ /* 0x000fe200078e020f */
[----:B---3--:R-:W-:-:S04]  /*2950*/  LEA R8, P2, R2, R42, 0x1 ;  /* 0x0000002a02087211 */ /* 0x008fc800078408ff */
[----:B------:R-:W-:-:S07]  /*2960*/  LEA.HI.X R9, R2, R43, R0, 0x1, P2 ;  /* 0x0000002b02097211 */ /* 0x000fce00010f0c00 */
[----:B------:R0:W3:Y:S01]  /*2970*/  @P1 LDG.E.LTC128B.U16 R0, desc[UR50][R8.64] ;  /* 0x0000003208001981 */ /* 0x0000e2000c1e1520 */
[----:B------:R-:W-:Y:S01]  /*2980*/  IMAD.WIDE.U32 R2, R22, R40, R10 ;  /* 0x0000002816027225 */ /* 0x000fe200078e000a */
[----:B------:R-:W-:Y:S01]  /*2990*/  ISETP.GT.AND P0, PT, R46, 0x1, P0 ;  /* 0x000000012e00780c */ /* 0x000fe20000704270 */
[----:B------:R-:W-:Y:S01]  /*29a0*/  BSSY B1, `(.L_x_39) ;  /* 0x0000012000017945 */ /* 0x000fe20003800000 */
[----:B------:R-:W-:-:S04]  /*29b0*/  IADD3 R12, P2, R4, R2, RZ ;  /* 0x00000002040c7210 */ /* 0x000fc80007f5e0ff */
[----:B------:R-:W-:-:S03]  /*29c0*/  IADD3.X R13, R5, R15, R3, P2, !PT ;  /* 0x0000000f050d7210 */ /* 0x000fc600017fe403 */
[----:B------:R-:W-:-:S04]  /*29d0*/  IMAD.WIDE.U32 R12, R25, R20, R12 ;  /* 0x00000014190c7225 */ /* 0x000fc800078e000c */
[----:B0-----:R-:W-:Y:S01]  /*29e0*/  IMAD.IADD R9, R21, 0x1, R13 ;  /* 0x0000000115097824 */ /* 0x001fe200078e020d */
[----:B------:R-:W-:Y:S01]  /*29f0*/  SHF.L.U64.HI R13, R40, 0x3, R41 ;  /* 0x00000003280d7819 */ /* 0x000fe20000010229 */
[----:B---3--:R-:W-:-:S04]  /*2a00*/  IMAD.U32 R2, R0, 0x10000, RZ ;  /* 0x0001000000027824 */ /* 0x008fc800078e00ff */
[----:B------:R-:W-:Y:S01]  /*2a10*/  FMUL R3, R2, R29 ;  /* 0x0000001d02037220 */ /* 0x000fe20000400000 */
[----:B------:R-:W-:-:S03]  /*2a20*/  LEA R2, P2, R14, UR4, 0x1 ;  /* 0x000000040e027c11 */ /* 0x000fc6000f8408ff */
[----:B------:R-:W-:Y:S01]  /*2a30*/  FFMA R32, R32, R28, R3 ;  /* 0x0000001c20207223 */ /* 0x000fe20000000003 */
[----:B------:R-:W-:Y:S02]  /*2a40*/  LEA.HI.X R3, R14, UR5, R45, 0x1, P2 ;  /* 0x000000050e037c11 */ /* 0x000fe400090f0c2d */
[C---:B------:R-:W-:Y:S02]  /*2a50*/  LEA R8, P2, R12.reuse, R42, 0x1 ;  /* 0x0000002a0c087211 */ /* 0x040fe400078408ff */
[----:B------:R-:W-:Y:S02]  /*2a60*/  F2FP.BF16.F32.PACK_AB R32, RZ, R32 ;  /* 0x00000020ff20723e */ /* 0x000fe400000010ff */
[----:B------:R-:W-:Y:S01]  /*2a70*/  LEA.HI.X R9, R12, R43, R9, 0x1, P2 ;  /* 0x0000002b0c097211 */ /* 0x000fe200010f0c09 */
[----:B------:R-:W-:Y:S02]  /*2a80*/  IMAD.SHL.U32 R12, R40, 0x8, RZ ;  /* 0x00000008280c7824 */ /* 0x000fe400078e00ff */
[----:B------:R0:W-:Y:S01]  /*2a90*/  @P1 STG.E.U16 desc[UR50][R2.64], R32 ;  /* 0x0000002002001986 */ /* 0x0001e2000c101532 */
[----:B------:R-:W-:Y:S05]  /*2aa0*/  @!P0 BRA `(.L_x_40) ;  /* 0x0000000000048947 */ /* 0x000fea0003800000 */
[----:B------:R1:W5:Y:S02]  /*2ab0*/  LDG.E.LTC128B.U16 R0, desc[UR50][R8.64+0x2] ;  /* 0x0000023208007981 */ /* 0x000364000c1e1520 */
.L_x_40:
[----:B------:R-:W-:Y:S05]  /*2ac0*/  BSYNC B1 ;  /* 0x0000000000017941 */ /* 0x000fea0003800000 */
.L_x_39:
[----:B-1---5:R-:W-:Y:S01]  /*2ad0*/  IMAD.U32 R8, R0, 0x10000, RZ ;  /* 0x0001000000087824 */ /* 0x022fe200078e00ff */
[----:B------:R-:W-:Y:S01]  /*2ae0*/  ISETP.GT.AND P1, PT, R44, 0x8, PT ;  /* 0x000000082c00780c */ /* 0x000fe20003f24270 */
[----:B------:R-:W-:-:S04]  /*2af0*/  IMAD.WIDE.U32 R12, R22, R40, R12 ;  /* 0x00000028160c7225 */ /* 0x000fc800078e000c */
[----:B------:R-:W-:Y:S01]  /*2b00*/  FMUL R8, R8, R29 ;  /* 0x0000001d08087220 */ /* 0x000fe20000400000 */
[----:B------:R-:W-:Y:S01]  /*2b10*/  ISETP.GT.AND P2, PT, R46, RZ, P1 ;  /* 0x000000ff2e00720c */ /* 0x000fe20000f44270 */
[----:B------:R-:W-:Y:S01]  /*2b20*/  IMAD.IADD R23, R15, 0x1, R13 ;  /* 0x000000010f177824 */ /* 0x000fe200078e020d */
[----:B------:R-:W-:Y:S01]  /*2b30*/  IADD3 R9, P3, R6, R12, RZ ;  /* 0x0000000c06097210 */ /* 0x000fe20007f7e0ff */
[----:B------:R-:W-:-:S04]  /*2b40*/  FFMA R8, R33, R28, R8 ;  /* 0x0000001c21087223 */ /* 0x000fc80000000008 */
[----:B------:R-:W-:Y:S01]  /*2b50*/  IMAD.X R14, R23, 0x1, R7, P3 ;  /* 0x00000001170e7824 */ /* 0x000fe200018e0607 */
[C---:B------:R-:W-:Y:S02]  /*2b60*/  LEA R6, P3, R9.reuse, R42, 0x1 ;  /* 0x0000002a09067211 */ /* 0x040fe400078608ff */
[----:B------:R-:W-:Y:S02]  /*2b70*/  F2FP.BF16.F32.PACK_AB R8, RZ, R8 ;  /* 0x00000008ff08723e */ /* 0x000fe400000010ff */
[----:B------:R-:W-:Y:S01]  /*2b80*/  LEA.HI.X R7, R9, R43, R14, 0x1, P3 ;  /* 0x0000002b09077211 */ /* 0x000fe200018f0c0e */
[----:B------:R-:W-:Y:S01]  /*2b90*/  @P0 IMAD.MOV.U32 R9, RZ, RZ, R3 ;  /* 0x000000ffff090224 */ /* 0x000fe200078e0003 */
[----:B------:R-:W-:Y:S01]  /*2ba0*/  PRMT R22, R8, 0x7610, R22 ;  /* 0x0000761008167816 */ /* 0x000fe20000000016 */
[----:B------:R-:W-:Y:S01]  /*2bb0*/  @P0 IMAD.MOV.U32 R8, RZ, RZ, R2 ;  /* 0x000000ffff080224 */ /* 0x000fe200078e0002 */
[----:B------:R-:W-:-:S04]  /*2bc0*/  PRMT R14, R0, 0x7610, R14 ;  /* 0x00007610000e7816 */ /* 0x000fc8000000000e */
[----:B------:R1:W-:Y:S04]  /*2bd0*/  @P0 STG.E.U16 desc[UR50][R8.64+0x2], R22 ;  /* 0x0000021608000986 */ /* 0x0003e8000c101532 */
[----:B------:R3:W4:Y:S01]  /*2be0*/  @P2 LDG.E.LTC128B.U16 R14, desc[UR50][R6.64] ;  /* 0x00000032060e2981 */ /* 0x000722000c1e1520 */
[C---:B------:R-:W-:Y:S01]  /*2bf0*/  SHF.L.U64.HI R15, R38.reuse, 0x4, R39 ;  /* 0x00000004260f7819 */ /* 0x040fe20000010227 */
[----:B------:R-:W-:Y:S01]  /*2c00*/  BSSY B1, `(.L_x_41) ;  /* 0x0000011000017945 */ /* 0x000fe20003800000 */
[----:B0-----:R-:W-:Y:S02]  /*2c10*/  LEA R2, P0, R38, R2, 0x4 ;  /* 0x0000000226027211 */ /* 0x001fe400078020ff */
[----:B------:R-:W-:Y:S02]  /*2c20*/  IADD3 R4, P3, P4, R4, R12, R10 ;  /* 0x0000000c04047210 */ /* 0x000fe40007c7e00a */
[----:B------:R-:W-:Y:S01]  /*2c30*/  ISETP.GT.AND P1, PT, R46, 0x1, P1 ;  /* 0x000000012e00780c */ /* 0x000fe20000f24270 */
[----:B------:R-:W-:Y:S01]  /*2c40*/  IMAD.X R3, R15, 0x1, R3, P0 ;  /* 0x000000010f037824 */ /* 0x000fe200000e0603 */
[----:B------:R-:W-:-:S03]  /*2c50*/  IADD3.X R5, R5, R23, R11, P3, P4 ;  /* 0x0000001705057210 */ /* 0x000fc60001fe840b */
[----:B------:R-:W-:-:S03]  /*2c60*/  IMAD.WIDE.U32 R4, R25, R20, R4 ;  /* 0x0000001419047225 */ /* 0x000fc600078e0004 */
[----:B---3--:R-:W-:Y:S01]  /*2c70*/  LEA R6, P0, R4, R42, 0x1 ;  /* 0x0000002a04067211 */ /* 0x008fe200078008ff */
[----:B----4-:R-:W-:-:S04]  /*2c80*/  IMAD.U32 R0, R14, 0x10000, RZ ;  /* 0x000100000e007824 */ /* 0x010fc800078e00ff */
[----:B------:R-:W-:Y:S01]  /*2c90*/  FMUL R13, R0, R29 ;  /* 0x0000001d000d7220 */ /* 0x000fe20000400000 */
[----:B------:R-:W-:-:S03]  /*2ca0*/  IMAD.IADD R0, R21, 0x1, R5 ;  /* 0x0000000115007824 */ /* 0x000fc600078e0205 */
[----:B------:R-:W-:Y:S02]  /*2cb0*/  FFMA R13, R34, R28, R13 ;  /* 0x0000001c220d7223 */ /* 0x000fe4000000000d */
[----:B------:R-:W-:-:S03]  /*2cc0*/  LEA.HI.X R7, R4, R43, R0, 0x1, P0 ;  /* 0x0000002b04077211 */ /* 0x000fc600000f0c00 */
[----:B------:R-:W-:-:S05]  /*2cd0*/  F2FP.BF16.F32.PACK_AB R13, RZ, R13 ;  /* 0x0000000dff0d723e */ /* 0x000fca00000010ff */
[----:B------:R1:W-:Y:S01]  /*2ce0*/  @P2 STG.E.U16 desc[UR50][R2.64], R13 ;  /* 0x0000000d02002986 */ /* 0x0003e2000c101532 */
[----:B------:R-:W-:Y:S05]  /*2cf0*/  @!P1 BRA `(.L_x_42) ;  /* 0x0000000000049947 */ /* 0x000fea0003800000 */
[----:B------:R0:W5:Y:S02]  /*2d00*/  LDG.E.LTC128B.U16 R14, desc[UR50][R6.64+0x2] ;  /* 0x00000232060e7981 */ /* 0x000164000c1e1520 */
.L_x_42:
[----:B------:R-:W-:Y:S05]  /*2d10*/  BSYNC B1 ;  /* 0x0000000000017941 */ /* 0x000fea0003800000 */
.L_x_41:
[----:B------:R-:W-:Y:S05]  /*2d20*/  @!P1 BRA `(.L_x_43) ;  /* 0x0000000000809947 */ /* 0x000fea0003800000 */
[----:B-----5:R-:W-:-:S04]  /*2d30*/  IMAD.U32 R14, R14, 0x10000, RZ ;  /* 0x000100000e0e7824 */ /* 0x020fc800078e00ff */
[----:B------:R-:W-:-:S04]  /*2d40*/  FMUL R14, R14, R29 ;  /* 0x0000001d0e0e7220 */ /* 0x000fc80000400000 */
[----:B------:R-:W-:-:S05]  /*2d50*/  FFMA R14, R35, R28, R14 ;  /* 0x0000001c230e7223 */ /* 0x000fca000000000e */
[----:B------:R-:W-:-:S05]  /*2d60*/  F2FP.BF16.F32.PACK_AB R14, RZ, R14 ;  /* 0x0000000eff0e723e */ /* 0x000fca00000010ff */
[----:B------:R3:W-:Y:S01]  /*2d70*/  STG.E.U16 desc[UR50][R2.64+0x2], R14 ;  /* 0x0000020e02007986 */ /* 0x0007e2000c101532 */
[----:B------:R-:W-:Y:S05]  /*2d80*/  BRA `(.L_x_43) ;  /* 0x0000000000687947 */ /* 0x000fea0003800000 */
.L_x_38:
[----:B------:R-:W-:Y:S01]  /*2d90*/  ISETP.GT.AND P0, PT, R44, RZ, PT ;  /* 0x000000ff2c00720c */ /* 0x000fe20003f04270 */
[----:B------:R-:W-:Y:S01]  /*2da0*/  ULDC.64 UR4, c[0x0][0x5c0] ;  /* 0x0001700000047ab9 */ /* 0x000fe20000000a00 */
[-C--:B------:R-:W-:Y:S01]  /*2db0*/  FMUL R32, R32, R28.reuse ;  /* 0x0000001c20207220 */ /* 0x080fe20000400000 */
[----:B------:R-:W-:Y:S01]  /*2dc0*/  LEA R2, P3, R14, UR4, 0x1 ;  /* 0x000000040e027c11 */ /* 0x000fe2000f8608ff */
[-C--:B------:R-:W-:Y:S01]  /*2dd0*/  FMUL R33, R33, R28.reuse ;  /* 0x0000001c21217220 */ /* 0x080fe20000400000 */
[----:B------:R-:W-:Y:S01]  /*2de0*/  ISETP.GT.AND P2, PT, R46, RZ, P0 ;  /* 0x000000ff2e00720c */ /* 0x000fe20000744270 */
[-C--:B------:R-:W-:Y:S01]  /*2df0*/  FMUL R34, R34, R28.reuse ;  /* 0x0000001c22227220 */ /* 0x080fe20000400000 */
[----:B------:R-:W-:Y:S01]  /*2e00*/  ISETP.GT.AND P1, PT, R44, 0x8, PT ;  /* 0x000000082c00780c */ /* 0x000fe20003f24270 */
[----:B------:R-:W-:Y:S01]  /*2e10*/  FMUL R35, R35, R28 ;  /* 0x0000001c23237220 */ /* 0x000fe20000400000 */
[----:B------:R-:W-:Y:S02]  /*2e20*/  F2FP.BF16.F32.PACK_AB R32, RZ, R32 ;  /* 0x00000020ff20723e */ /* 0x000fe400000010ff */
[----:B------:R-:W-:-:S02]  /*2e30*/  LEA.HI.X R3, R14, UR5, R45, 0x1, P3 ;  /* 0x000000050e037c11 */ /* 0x000fc400098f0c2d */
[C---:B------:R-:W-:Y:S02]  /*2e40*/  ISETP.GT.AND P0, PT, R46.reuse, 0x1, P0 ;  /* 0x000000012e00780c */ /* 0x040fe40000704270 */
[C---:B------:R-:W-:Y:S02]  /*2e50*/  ISETP.GT.AND P3, PT, R46.reuse, RZ, P1 ;  /* 0x000000ff2e00720c */ /* 0x040fe40000f64270 */
[----:B------:R-:W-:Y:S01]  /*2e60*/  ISETP.GT.AND P1, PT, R46, 0x1, P1 ;  /* 0x000000012e00780c */ /* 0x000fe20000f24270 */
[----:B------:R-:W-:Y:S01]  /*2e70*/  @P2 STG.E.U16 desc[UR50][R2.64], R32 ;  /* 0x0000002002002986 */ /* 0x000fe2000c101532 */
[C---:B------:R-:W-:Y:S02]  /*2e80*/  SHF.L.U64.HI R39, R38.reuse, 0x4, R39 ;  /* 0x0000000426277819 */ /* 0x040fe40000010227 */
[----:B------:R-:W-:Y:S02]  /*2e90*/  LEA R4, P2, R38, R2, 0x4 ;  /* 0x0000000226047211 */ /* 0x000fe400078420ff */
[----:B------:R-:W-:-:S02]  /*2ea0*/  F2FP.BF16.F32.PACK_AB R33, RZ, R33 ;  /* 0x00000021ff21723e */ /* 0x000fc400000010ff */
[----:B------:R-:W-:Y:S01]  /*2eb0*/  F2FP.BF16.F32.PACK_AB R34, RZ, R34 ;  /* 0x00000022ff22723e */ /* 0x000fe200000010ff */
[----:B------:R-:W-:Y:S01]  /*2ec0*/  IMAD.X R5, R39, 0x1, R3, P2 ;  /* 0x0000000127057824 */ /* 0x000fe200010e0603 */
[----:B------:R-:W-:Y:S01]  /*2ed0*/  F2FP.BF16.F32.PACK_AB R35, RZ, R35 ;  /* 0x00000023ff23723e */ /* 0x000fe200000010ff */
[----:B------:R0:W-:Y:S04]  /*2ee0*/  @P0 STG.E.U16 desc[UR50][R2.64+0x2], R33 ;  /* 0x0000022102000986 */ /* 0x0001e8000c101532 */
[----:B------:R1:W-:Y:S01]  /*2ef0*/  @P3 STG.E.U16 desc[UR50][R4.64], R34 ;  /* 0x0000002204003986 */ /* 0x0003e2000c101532 */
[----:B0-----:R-:W-:Y:S02]  /*2f00*/  @P1 IMAD.MOV.U32 R2, RZ, RZ, R4 ;  /* 0x000000ffff021224 */ /* 0x001fe400078e0004 */
[----:B------:R-:W-:-:S05]  /*2f10*/  @P1 IMAD.MOV.U32 R3, RZ, RZ, R5 ;  /* 0x000000ffff031224 */ /* 0x000fca00078e0005 */
[----:B------:R1:W-:Y:S02]  /*2f20*/  @P1 STG.E.U16 desc[UR50][R2.64+0x2], R35 ;  /* 0x0000022302001986 */ /* 0x0003e4000c101532 */
.L_x_43:
[----:B------:R-:W-:Y:S05]  /*2f30*/  BSYNC B0 ;  /* 0x0000000000007941 */ /* 0x000fea0003800000 */
.L_x_37:
[----:B------:R-:W-:Y:S01]  /*2f40*/  IMAD.U32 R0, RZ, RZ, UR47 ;  /* 0x0000002fff007e24 */ /* 0x000fe2000f8e00ff */
[----:B------:R-:W-:Y:S01]  /*2f50*/  ULDC.64 UR4, c[0x0][0x650] ;  /* 0x0001940000047ab9 */ /* 0x000fe20000000a00 */
[C---:B-123--:R-:W-:Y:S02]  /*2f60*/  IMAD.WIDE.U32 R2, R24.reuse, UR38, RZ ;  /* 0x0000002618027c25 */ /* 0x04efe4000f8e00ff */
[----:B------:R1:W-:Y:S02]  /*2f70*/  SYNCS.ARRIVE.TRANS64.A1T0 RZ, [R0+UR43], RZ ;  /* 0x000000ff00ff79a7 */ /* 0x0003e4000810002b */
[----:B------:R-:W-:Y:S01]  /*2f80*/  IMAD R5, R24, UR39, RZ ;  /* 0x0000002718057c24 */ /* 0x000fe2000f8e02ff */
[----:B------:R-:W-:Y:S01]  /*2f90*/  LEA R18, P0, R2, R18, 0x1 ;  /* 0x0000001202127211 */ /* 0x000fe200078008ff */
[----:B------:R-:W-:Y:S02]  /*2fa0*/  IMAD.MOV.U32 R22, RZ, RZ, -0x1 ;  /* 0xffffffffff167424 */ /* 0x000fe400078e00ff */
[----:B------:R-:W-:-:S02]  /*2fb0*/  IMAD.MOV.U32 R23, RZ, RZ, -0x1 ;  /* 0xffffffffff177424 */ /* 0x000fc400078e00ff */
[----:B-1----:R-:W-:Y:S02]  /*2fc0*/  IMAD.IADD R0, R5, 0x1, R3 ;  /* 0x0000000105007824 */ /* 0x002fe400078e0203 */
[----:B------:R-:W-:-:S03]  /*2fd0*/  IMAD.MOV.U32 R25, RZ, RZ, -0x1 ;  /* 0xffffffffff197424 */ /* 0x000fc600078e00ff */
[--C-:B------:R-:W-:Y:S02]  /*2fe0*/  LEA.HI.X R17, R2, R17, R0.reuse, 0x1, P0 ;  /* 0x0000001102117211 */ /* 0x100fe400000f0c00 */
[----:B------:R-:W-:Y:S02]  /*2ff0*/  ISETP.GE.U32.AND P0, PT, R18, UR4, PT ;  /* 0x0000000412007c0c */ /* 0x000fe4000bf06070 */
[----:B------:R-:W-:Y:S02]  /*3000*/  PRMT R0, RZ, 0x7610, R0 ;  /* 0x00007610ff007816 */ /* 0x000fe40000000000 */
[----:B------:R-:W-:-:S13]  /*3010*/  ISETP.GE.U32.AND.EX P0, PT, R17, UR5, PT, P0 ;  /* 0x0000000511007c0c */ /* 0x000fda000bf06100 */
[----:B------:R-:W-:Y:S05]  /*3020*/  @P0 BRA `(.L_x_44) ;  /* 0x00000004006c0947 */ /* 0x000fea0003800000 */
[----:B------:R-:W1:Y:S01]  /*3030*/  S2R R10, SR_CTAID.X ;  /* 0x00000000000a7919 */ /* 0x000e620000002500 */
[----:B------:R-:W2:Y:S01]  /*3040*/  LDC.64 R8, c[0x0][0x628] ;  /* 0x00018a00ff087b82 */ /* 0x000ea20000000a00 */
[----:B------:R-:W-:Y:S01]  /*3050*/  ULDC UR4, c[0x0][0x150] ;  /* 0x0000540000047ab9 */ /* 0x000fe20000000800 */
[----:B0-----:R-:W-:Y:S01]  /*3060*/  IMAD.MOV.U32 R6, RZ, RZ, R18 ;  /* 0x000000ffff067224 */ /* 0x001fe200078e0012 */
[----:B------:R-:W0:Y:S01]  /*3070*/  S2R R20, SR_CTAID.Y ;  /* 0x0000000000147919 */ /* 0x000e220000002600 */
[----:B------:R-:W-:-:S04]  /*3080*/  IMAD.MOV.U32 R7, RZ, RZ, R17 ;  /* 0x000000ffff077224 */ /* 0x000fc800078e0011 */
[----:B------:R-:W3:Y:S08]  /*3090*/  LDC R15, c[0x0][0x144] ;  /* 0x00005100ff0f7b82 */ /* 0x000ef00000000800 */
[----:B------:R-:W4:Y:S08]  /*30a0*/  LDC R0, c[0x0][0x630] ;  /* 0x00018c00ff007b82 */ /* 0x000f300000000800 */
[----:B------:R-:W0:Y:S01]  /*30b0*/  LDC.64 R12, c[0x0][0x620] ;  /* 0x00018800ff0c7b82 */ /* 0x000e220000000a00 */
[----:B--2---:R-:W-:-:S04]  /*30c0*/  ISETP.NE.U32.AND P0, PT, R8, RZ, PT ;  /* 0x000000ff0800720c */ /* 0x004fc80003f05070 */
[----:B------:R-:W-:Y:S02]  /*30d0*/  ISETP.NE.AND.EX P0, PT, R9, RZ, PT, P0 ;  /* 0x000000ff0900720c */ /* 0x000fe40003f05300 */
[----:B-1----:R-:W-:-:S05]  /*30e0*/  I2FP.F32.U32 R2, R10 ;  /* 0x0000000a00027245 */ /* 0x002fca0000201000 */
[----:B------:R-:W-:-:S04]  /*30f0*/  FMUL R2, R2, UR4 ;  /* 0x0000000402027c20 */ /* 0x000fc80008400000 */
[----:B-----5:R1:W2:Y:S02]  /*3100*/  F2I.U32.TRUNC.NTZ R14, R2 ;  /* 0x00000002000e7305 */ /* 0x0202a4000020f000 */
[----:B---34-:R-:W-:Y:S05]  /*3110*/  @!P0 BRA `(.L_x_45) ;  /* 0x0000000000288947 */ /* 0x018fea0003800000 */
[----:B------:R-:W3:Y:S02]  /*3120*/  LDC R3, c[0x0][0x634] ;  /* 0x00018d00ff037b82 */ /* 0x000ee40000000800 */
[----:B---3--:R-:W-:-:S05]  /*3130*/  IADD3 R7, P0, R18, R3, RZ ;  /* 0x0000000312077210 */ /* 0x008fca0007f1e0ff */
[----:B------:R-:W-:-:S04]  /*3140*/  IMAD.X R11, RZ, RZ, R17, P0 ;  /* 0x000000ffff0b7224 */ /* 0x000fc800000e0611 */
[----:B-1----:R-:W-:-:S04]  /*3150*/  IMAD.WIDE.U32 R2, R11, R8, RZ ;  /* 0x000000080b027225 */ /* 0x002fc800078e00ff */
[----:B------:R-:W-:-:S04]  /*3160*/  IMAD.WIDE.U32 R4, P0, R7, R9, R2 ;  /* 0x0000000907047225 */ /* 0x000fc80007800002 */
[----:B------:R-:W-:-:S04]  /*3170*/  IMAD.WIDE.U32 R2, R7, R8, RZ ;  /* 0x0000000807027225 */ /* 0x000fc800078e00ff */
[----:B------:R-:W-:Y:S01]  /*3180*/  IMAD.X R7, RZ, RZ, RZ, P0 ;  /* 0x000000ffff077224 */ /* 0x000fe200000e06ff */
[----:B------:R-:W-:Y:S01]  /*3190*/  IADD3 RZ, P0, R3, R4, RZ ;  /* 0x0000000403ff7210 */ /* 0x000fe20007f1e0ff */
[----:B------:R-:W-:-:S04]  /*31a0*/  IMAD.MOV.U32 R6, RZ, RZ, R5 ;  /* 0x000000ffff067224 */ /* 0x000fc800078e0005 */
[----:B------:R-:W-:-:S08]  /*31b0*/  IMAD.WIDE.U32.X R6, R11, R9, R6, P0 ;  /* 0x000000090b067225 */ /* 0x000fd000000e0406 */
.L_x_45:
[-CC-:B------:R-:W-:Y:S01]  /*31c0*/  SHF.R.U64 R25, R6, R0.reuse, R7.reuse ;  /* 0x0000000006197219 */ /* 0x180fe20000001207 */
[----:B------:R-:W3:Y:S01]  /*31d0*/  LDC.64 R32, c[0x0][0x640] ;  /* 0x00019000ff207b82 */ /* 0x000ee20000000a00 */
[----:B------:R-:W-:Y:S01]  /*31e0*/  SHF.R.U32.HI R0, RZ, R0, R7 ;  /* 0x00000000ff007219 */ /* 0x000fe20000011607 */
[----:B-1----:R-:W-:Y:S01]  /*31f0*/  IMAD.MOV.U32 R2, RZ, RZ, R18 ;  /* 0x000000ffff027224 */ /* 0x002fe200078e0012 */
[----:B------:R-:W-:Y:S01]  /*3200*/  IADD3 R5, P0, RZ, -R25, RZ ;  /* 0x80000019ff057210 */ /* 0x000fe20007f1e0ff */
[----:B--2---:R-:W-:Y:S01]  /*3210*/  IMAD.MOV R14, RZ, RZ, -R14 ;  /* 0x000000ffff0e7224 */ /* 0x004fe200078e0a0e */
[----:B------:R-:W-:Y:S01]  /*3220*/  ULDC UR4, c[0x0][0x154] ;  /* 0x0000550000047ab9 */ /* 0x000fe20000000800 */
[----:B------:R-:W-:Y:S02]  /*3230*/  IMAD.MOV.U32 R7, RZ, RZ, 0x1 ;  /* 0x00000001ff077424 */ /* 0x000fe400078e00ff */
[----:B------:R-:W1:Y:S01]  /*3240*/  LDC R4, c[0x0][0x618] ;  /* 0x00018600ff047b82 */ /* 0x000e620000000800 */
[----:B------:R-:W-:-:S02]  /*3250*/  IMAD.X R3, RZ, RZ, ~R0, P0 ;  /* 0x000000ffff037224 */ /* 0x000fc400000e0e00 */
[----:B------:R-:W-:Y:S02]  /*3260*/  IMAD R15, R15, R14, R10 ;  /* 0x0000000e0f0f7224 */ /* 0x000fe400078e020a */
[-C--:B0-----:R-:W-:Y:S02]  /*3270*/  IMAD R0, R3, R12.reuse, RZ ;  /* 0x0000000c03007224 */ /* 0x081fe400078e02ff */
[----:B------:R-:W-:Y:S01]  /*3280*/  IMAD.MOV.U32 R3, RZ, RZ, R17 ;  /* 0x000000ffff037224 */ /* 0x000fe200078e0011 */
[----:B------:R-:W0:Y:S01]  /*3290*/  LDC R6, c[0x0][0x608] ;  /* 0x00018200ff067b82 */ /* 0x000e220000000800 */
[----:B------:R-:W-:-:S04]  /*32a0*/  IMAD.WIDE.U32 R2, R5, R12, R2 ;  /* 0x0000000c05027225 */ /* 0x000fc800078e0002 */
[----:B------:R-:W-:-:S03]  /*32b0*/  IMAD R5, R5, R13, R0 ;  /* 0x0000000d05057224 */ /* 0x000fc600078e0200 */
[----:B------:R-:W2:Y:S01]  /*32c0*/  LDC R22, c[0x0][0x658] ;  /* 0x00019600ff167b82 */ /* 0x000ea20000000800 */
[----:B------:R-:W-:Y:S01]  /*32d0*/  I2FP.F32.U32 R0, R20 ;  /* 0x0000001400007245 */ /* 0x000fe20000201000 */
[----:B------:R-:W-:Y:S01]  /*32e0*/  IMAD.IADD R3, R3, 0x1, R5 ;  /* 0x0000000103037824 */ /* 0x000fe200078e0205 */
[----:B---3--:R-:W-:Y:S01]  /*32f0*/  ISETP.NE.U32.AND P0, PT, R32, RZ, PT ;  /* 0x000000ff2000720c */ /* 0x008fe20003f05070 */
[----:B------:R-:W-:Y:S02]  /*3300*/  IMAD.MOV.U32 R5, RZ, RZ, -0x1 ;  /* 0xffffffffff057424 */ /* 0x000fe400078e00ff */
[----:B------:R-:W-:Y:S02]  /*3310*/  FMUL R0, R0, UR4 ;  /* 0x0000000400007c20 */ /* 0x000fe40008400000 */
[----:B------:R-:W3:Y:S01]  /*3320*/  LDC R13, c[0x0][0x148] ;  /* 0x00005200ff0d7b82 */ /* 0x000ee20000000800 */
[----:B-1----:R-:W-:Y:S01]  /*3330*/  SHF.R.U64 R10, R2, R4, R3 ;  /* 0x00000004020a7219 */ /* 0x002fe20000001203 */
[----:B------:R1:W4:Y:S01]  /*3340*/  F2I.U32.TRUNC.NTZ R12, R0 ;  /* 0x00000000000c7305 */ /* 0x000322000020f000 */
[----:B------:R-:W-:-:S02]  /*3350*/  ISETP.NE.AND.EX P0, PT, R33, RZ, PT, P0 ;  /* 0x000000ff2100720c */ /* 0x000fc40003f05300 */
[----:B------:R-:W-:-:S03]  /*3360*/  SHF.R.U32.HI R3, RZ, R4, R3 ;  /* 0x00000004ff037219 */ /* 0x000fc60000011603 */
[----:B------:R-:W1:Y:S01]  /*3370*/  LDC R14, c[0x0][0x600] ;  /* 0x00018000ff0e7b82 */ /* 0x000e620000000800 */
[-CC-:B0-----:R-:W-:Y:S02]  /*3380*/  SHF.R.U64 R8, R10, R6.reuse, R3.reuse ;  /* 0x000000060a087219 */ /* 0x181fe40000001203 */
[----:B------:R-:W-:-:S05]  /*3390*/  SHF.R.U32.HI R3, RZ, R6, R3 ;  /* 0x00000006ff037219 */ /* 0x000fca0000011603 */
[----:B------:R-:W0:Y:S01]  /*33a0*/  LDC R23, c[0x0][0x648] ;  /* 0x00019200ff177b82 */ /* 0x000e220000000800 */
[-CC-:B--2---:R-:W-:Y:S02]  /*33b0*/  SHF.R.U64 R11, R8, R22.reuse, R3.reuse ;  /* 0x00000016080b7219 */ /* 0x184fe40000001203 */
[-C--:B------:R-:W-:Y:S02]  /*33c0*/  SHF.L.U32 R5, R5, R22.reuse, RZ ;  /* 0x0000001605057219 */ /* 0x080fe400000006ff */
[-C--:B------:R-:W-:Y:S01]  /*33d0*/  SHF.R.U32.HI R3, RZ, R22.reuse, R3 ;  /* 0x00000016ff037219 */ /* 0x080fe20000011603 */
[----:B------:R-:W-:Y:S01]  /*33e0*/  IMAD.MOV.U32 R2, RZ, RZ, R11 ;  /* 0x000000ffff027224 */ /* 0x000fe200078e000b */
[----:B------:R-:W-:Y:S01]  /*33f0*/  SHF.L.U32 R22, R7, R22, RZ ;  /* 0x0000001607167219 */ /* 0x000fe200000006ff */
[----:B------:R-:W2:Y:S01]  /*3400*/  LDC R34, c[0x0][0x638] ;  /* 0x00018e00ff227b82 */ /* 0x000ea20000000800 */
[----:B------:R-:W-:-:S07]  /*3410*/  LOP3.LUT R21, RZ, R5, RZ, 0x33, !PT ;  /* 0x00000005ff157212 */ /* 0x000fce00078e33ff */
[----:B------:R-:W0:Y:S01]  /*3420*/  LDC R35, c[0x0][0x610] ;  /* 0x00018400ff237b82 */ /* 0x000e220000000800 */
[----:B----4-:R-:W-:Y:S05]  /*3430*/  @!P0 BRA `(.L_x_46) ;  /* 0x0000000000288947 */ /* 0x010fea0003800000 */
[----:B-1----:R-:W1:Y:S02]  /*3440*/  LDC R0, c[0x0][0x64c] ;  /* 0x00019300ff007b82 */ /* 0x002e640000000800 */
[----:B-1----:R-:W-:-:S05]  /*3450*/  IADD3 R7, P0, R11, R0, RZ ;  /* 0x000000000b077210 */ /* 0x002fca0007f1e0ff */
        /* <DEDUP_REMOVED lines=8> */
.L_x_46:
[----:B------:R-:W-:Y:S01]  /*34e0*/  ISETP.NE.AND P0, PT, R19, 0x1, PT ;  /* 0x000000011300780c */ /* 0x000fe20003f05270 */
[----:B-1----:R-:W-:Y:S01]  /*34f0*/  VIADD R5, R14, 0xffffffff ;  /* 0xffffffff0e057836 */ /* 0x002fe20000000000 */
[----:B0-----:R-:W-:Y:S01]  /*3500*/  SHF.R.U64 R0, R2, R23, R3 ;  /* 0x0000001702007219 */ /* 0x001fe20000001203 */
[----:B------:R-:W-:Y:S01]  /*3510*/  IMAD.MOV R12, RZ, RZ, -R12 ;  /* 0x000000ffff0c7224 */ /* 0x000fe200078e0a0c */
[----:B------:R-:W-:-:S03]  /*3520*/  LOP3.LUT R3, R8, R21, RZ, 0xc0, !PT ;  /* 0x0000001508037212 */ /* 0x000fc600078ec0ff */
[----:B------:R-:W-:Y:S02]  /*3530*/  IMAD.MOV R2, RZ, RZ, -R0 ;  /* 0x000000ffff027224 */ /* 0x000fe400078e0a00 */
[----:B------:R-:W-:Y:S01]  /*3540*/  IMAD R22, R22, R0, R3 ;  /* 0x0000000016167224 */ /* 0x000fe200078e0203 */
[----:B------:R-:W-:Y:S01]  /*3550*/  LOP3.LUT R3, R10, R5, RZ, 0xc0, !PT ;  /* 0x000000050a037212 */ /* 0x000fe200078ec0ff */
[----:B--2---:R-:W-:Y:S02]  /*3560*/  IMAD R0, R2, R34, R11 ;  /* 0x0000002202007224 */ /* 0x004fe400078e020b */
[----:B---3--:R-:W-:Y:S02]  /*3570*/  @P0 IMAD R15, R13, R12, R20 ;  /* 0x0000000c0d0f0224 */ /* 0x008fe400078e0214 */
[----:B------:R-:W-:Y:S02]  /*3580*/  IMAD R3, R0, R14, R3 ;  /* 0x0000000e00037224 */ /* 0x000fe400078e0203 */
[----:B------:R-:W-:-:S02]  /*3590*/  IMAD R22, R22, R35, R15 ;  /* 0x0000002316167224 */ /* 0x000fc400078e020f */
[----:B------:R-:W-:-:S03]  /*35a0*/  IMAD.MOV.U32 R2, RZ, RZ, 0x1 ;  /* 0x00000001ff027424 */ /* 0x000fc600078e00ff */
[----:B------:R-:W-:Y:S02]  /*35b0*/  SEL R23, R3, R22, !P0 ;  /* 0x0000001603177207 */ /* 0x000fe40004000000 */
[----:B------:R-:W-:Y:S02]  /*35c0*/  PRMT R0, R2, 0x7610, R0 ;  /* 0x0000761002007816 */ /* 0x000fe40000000000 */
[----:B------:R-:W-:-:S07]  /*35d0*/  SEL R22, R22, R3, !P0 ;  /* 0x0000000316167207 */ /* 0x000fce0004000000 */
.L_x_44:
[----:B------:R-:W-:Y:S02]  /*35e0*/  LOP3.LUT P0, RZ, R0, 0xff, RZ, 0xc0, !PT ;  /* 0x000000ff00ff7812 */ /* 0x000fe4000780c0ff */
[----:B------:R-:W-:-:S11]  /*35f0*/  LOP3.LUT R47, R47, 0x1, RZ, 0x3c, !PT ;  /* 0x000000012f2f7812 */ /* 0x000fd600078e3cff */
[----:B------:R-:W-:Y:S05]  /*3600*/  @P0 BRA `(.L_x_47) ;  /* 0xffffffe0008c0947 */ /* 0x000fea000383ffff */
[----:B------:R-:W-:Y:S05]  /*3610*/  EXIT ;  /* 0x000000000000794d */ /* 0x000fea0003800000 */
.L_x_18:
[----:B------:R-:W-:-:S08]  /*3620*/  ISETP.NE.AND P0, PT, R0, RZ, PT ;  /* 0x000000ff0000720c */ /* 0x000fd00003f05270 */
[----:B--2--5:R-:W0:-:S00]  /*3630*/  USETMAXREG.DEALLOC.CTAPOOL 0x28 ;  /* 0x00000028000079c8 */ /* 0x024e0000080e0500 */
[----:B------:R-:W-:Y:S05]  /*3640*/  @P0 EXIT ;  /* 0x000000000000094d */ /* 0x000fea0003800000 */
[----:B0-----:R-:W-:Y:S01]  /*3650*/  LOP3.LUT P0, RZ, R6, 0xff, RZ, 0xc0, !PT ;  /* 0x000000ff06ff7812 */ /* 0x001fe2000780c0ff */
[----:B------:R-:W-:Y:S02]  /*3660*/  IMAD.MOV.U32 R0, RZ, RZ, 0x1 ;  /* 0x00000001ff007424 */ /* 0x000fe400078e00ff */
[----:B------:R-:W-:-:S10]  /*3670*/  IMAD.MOV.U32 R8, RZ, RZ, RZ ;  /* 0x000000ffff087224 */ /* 0x000fd400078e00ff */
[----:B------:R-:W-:Y:S05]  /*3680*/  @!P0 BRA `(.L_x_48) ;  /* 0x0000000c006c8947 */ /* 0x000fea0003800000 */
[----:B------:R-:W0:Y:S01]  /*3690*/  S2R R13, SR_CgaCtaId ;  /* 0x00000000000d7919 */ /* 0x000e220000008800 */
[----:B------:R-:W-:Y:S01]  /*36a0*/  LOP3.LUT P0, RZ, R3, 0x1f, RZ, 0xc0, !PT ;  /* 0x0000001f03ff7812 */ /* 0x000fe2000780c0ff */
[----:B------:R-:W-:Y:S01]  /*36b0*/  IMAD R5, R24, UR39, RZ ;  /* 0x0000002718057c24 */ /* 0x000fe2000f8e02ff */
[C---:B------:R-:W-:Y:S01]  /*36c0*/  ISETP.NE.AND P2, PT, R2.reuse, RZ, PT ;  /* 0x000000ff0200720c */ /* 0x040fe20003f45270 */
[----:B------:R-:W-:Y:S01]  /*36d0*/  ULDC UR5, c[0x0][0x658] ;  /* 0x0001960000057ab9 */ /* 0x000fe20000000800 */
[----:B------:R-:W-:Y:S01]  /*36e0*/  ISETP.NE.OR P0, PT, R2, RZ, !P0 ;  /* 0x000000ff0200720c */ /* 0x000fe20004705670 */
[----:B------:R-:W-:Y:S01]  /*36f0*/  IMAD.WIDE.U32 R2, R24, UR38, RZ ;  /* 0x0000002618027c25 */ /* 0x000fe2000f8e00ff */
[----:B------:R-:W-:Y:S01]  /*3700*/  UMOV UR6, 0xffffffff ;  /* 0xffffffff00067882 */ /* 0x000fe20000000000 */
[----:B------:R-:W-:Y:S01]  /*3710*/  BSSY B0, `(.L_x_48) ;  /* 0x00000d2000007945 */ /* 0x000fe20003800000 */
[----:B------:R-:W-:Y:S01]  /*3720*/  USHF.L.U32 UR6, UR6, UR5, URZ ;  /* 0x0000000506067299 */ /* 0x000fe2000800063f */
[----:B------:R-:W-:Y:S01]  /*3730*/  IMAD.MOV.U32 R11, RZ, RZ, 0x1 ;  /* 0x00000001ff0b7424 */ /* 0x000fe200078e00ff */
[----:B------:R-:W-:Y:S01]  /*3740*/  LOP3.LUT R9, R16, 0x2, RZ, 0xfc, !PT ;  /* 0x0000000210097812 */ /* 0x000fe200078efcff */
[----:B------:R-:W-:Y:S01]  /*3750*/  IMAD.MOV.U32 R0, RZ, RZ, 0x1 ;  /* 0x00000001ff007424 */ /* 0x000fe200078e00ff */
[----:B------:R-:W-:Y:S01]  /*3760*/  ULDC UR4, c[0x0][0x600] ;  /* 0x0001800000047ab9 */ /* 0x000fe20000000800 */
[----:B------:R-:W-:Y:S01]  /*3770*/  IMAD.MOV.U32 R8, RZ, RZ, RZ ;  /* 0x000000ffff087224 */ /* 0x000fe200078e00ff */
[----:B------:R-:W-:Y:S01]  /*3780*/  UMOV UR7, 0x1 ;  /* 0x0000000100077882 */ /* 0x000fe20000000000 */
[----:B------:R-:W-:Y:S01]  /*3790*/  IMAD.IADD R10, R5, 0x1, R3 ;  /* 0x00000001050a7824 */ /* 0x000fe200078e0203 */
[----:B------:R-:W-:-:S02]  /*37a0*/  UIADD3 UR13, UR40, 0x1, URZ ;  /* 0x00000001280d7890 */ /* 0x000fc4000fffe03f */
[----:B------:R-:W-:Y:S02]  /*37b0*/  UIADD3 UR4, UR4, -0x1, URZ ;  /* 0xffffffff04047890 */ /* 0x000fe4000fffe03f */
[----:B------:R-:W-:Y:S02]  /*37c0*/  USHF.L.U32 UR5, UR7, UR5, URZ ;  /* 0x0000000507057299 */ /* 0x000fe4000800063f */
[----:B------:R-:W-:Y:S01]  /*37d0*/  ULOP3.LUT UR6, URZ, UR6, URZ, 0x33, !UPT ;  /* 0x000000063f067292 */ /* 0x000fe2000f8e333f */
[----:B------:R-:W-:Y:S01]  /*37e0*/  ULDC.64 UR30, c[0x0][0x198] ;  /* 0x00006600001e7ab9 */ /* 0x000fe20000000a00 */
[C---:B0-----:R-:W-:Y:S02]  /*37f0*/  IMAD.SHL.U32 R12, R13.reuse, 0x4, RZ ;  /* 0x000000040d0c7824 */ /* 0x041fe400078e00ff */
[----:B------:R-:W-:-:S03]  /*3800*/  IMAD.SHL.U32 R13, R13, 0x100, RZ ;  /* 0x000001000d0d7824 */ /* 0x000fc600078e00ff */
[----:B------:R-:W-:Y:S02]  /*3810*/  LOP3.LUT R12, R12, 0x4, RZ, 0xc0, !PT ;  /* 0x000000040c0c7812 */ /* 0x000fe400078ec0ff */
[----:B------:R-:W-:-:S07]  /*3820*/  LOP3.LUT R13, R13, 0x100, RZ, 0xc0, !PT ;  /* 0x000001000d0d7812 */ /* 0x000fce00078ec0ff */
.L_x_60:
[----:B------:R-:W-:-:S03]  /*3830*/  UMOV UR7, 0xffffffff ;  /* 0xffffffff00077882 */ /* 0x000fc60000000000 */
[----:B------:R-:W-:Y:S05]  /*3840*/  BRA.DIV UR7, `(.L_x_49) ;  /* 0x0000001607387947 */ /* 0x000fea000b800000 */
[----:B------:R-:W-:-:S13]  /*3850*/  ELECT P6, URZ, PT ;  /* 0x00000000003f782f */ /* 0x000fda00038c0000 */
.L_x_81:
[----:B------:R-:W0:Y:S01]  /*3860*/  LDC R4, c[0x0][0x28c] ;  /* 0x0000a300ff047b82 */ /* 0x000e220000000800 */
[----:B------:R-:W-:Y:S01]  /*3870*/  BSSY B1, `(.L_x_50) ;  /* 0x0000045000017945 */ /* 0x000fe20003800000 */
[----:B0-----:R-:W-:-:S13]  /*3880*/  ISETP.LT.OR P6, PT, R4, 0x1, !P6 ;  /* 0x000000010400780c */ /* 0x001fda00077c1670 */
[----:B------:R-:W-:Y:S05]  /*3890*/  @P6 BRA `(.L_x_51) ;  /* 0x0000000400086947 */ /* 0x000fea0003800000 */
[----:B------:R-:W-:Y:S02]  /*38a0*/  IMAD.SHL.U32 R22, R22, 0x40, RZ ;  /* 0x0000004016167824 */ /* 0x000fe400078e00ff */
[----:B------:R-:W-:Y:S02]  /*38b0*/  IMAD R23, R23, 0x8, R12 ;  /* 0x0000000817177824 */ /* 0x000fe400078e020c */
[----:B------:R-:W-:Y:S02]  /*38c0*/  IMAD.MOV.U32 R20, RZ, RZ, RZ ;  /* 0x000000ffff147224 */ /* 0x000fe400078e00ff */
[----:B------:R-:W-:Y:S02]  /*38d0*/  IMAD.U32 R21, RZ, RZ, UR13 ;  /* 0x0000000dff157e24 */ /* 0x000fe4000f8e00ff */
[----:B------:R-:W-:Y:S02]  /*38e0*/  IMAD.MOV.U32 R4, RZ, RZ, R0 ;  /* 0x000000ffff047224 */ /* 0x000fe400078e0000 */
[----:B------:R-:W-:-:S07]  /*38f0*/  IMAD.MOV.U32 R6, RZ, RZ, R8 ;  /* 0x000000ffff067224 */ /* 0x000fce00078e0008 */
.L_x_55:
[----:B------:R-:W0:Y:S01]  /*3900*/  S2R R14, SR_CgaCtaId ;  /* 0x00000000000e7919 */ /* 0x000e220000008800 */
[----:B------:R-:W-:Y:S01]  /*3910*/  MOV R5, 0x400 ;  /* 0x0000040000057802 */ /* 0x000fe20000000f00 */
[----:B------:R-:W1:Y:S03]  /*3920*/  @!P2 LDC R7, c[0x0][0x500] ;  /* 0x00014000ff07ab82 */ /* 0x000e660000000800 */
[----:B0-----:R-:W-:Y:S02]  /*3930*/  LEA R15, R14, R5, 0x18 ;  /* 0x000000050e0f7211 */ /* 0x001fe400078ec0ff */
[----:B------:R-:W-:-:S03]  /*3940*/  SHF.L.U32 R5, R4, 0x1f, RZ ;  /* 0x0000001f04057819 */ /* 0x000fc600000006ff */
[----:B------:R-:W-:-:S04]  /*3950*/  IMAD R14, R6, 0x8, R15 ;  /* 0x00000008060e7824 */ /* 0x000fc800078e020f */
[----:B------:R-:W0:Y:S02]  /*3960*/  SYNCS.PHASECHK.TRANS64.TRYWAIT P1, [R14+URZ+0x60], R5 ;  /* 0x000060050e0075a7 */ /* 0x000e24000802017f */
[----:B01----:R-:W-:Y:S05]  /*3970*/  @!P1 BRA `(.L_x_52) ;  /* 0x00000014000c9947 */ /* 0x003fea0003800000 */
.L_x_82:
[----:B0-----:R-:W-:Y:S01]  /*3980*/  PRMT R5, R9, 0x9910, RZ ;  /* 0x0000991009057816 */ /* 0x001fe200000000ff */
[----:B------:R0:W-:Y:S03]  /*3990*/  @!P2 SYNCS.ARRIVE.TRANS64 RZ, [R14+URZ], R7 ;  /* 0x000000070effa9a7 */ /* 0x0001e6000800003f */
[----:B------:R-:W-:-:S13]  /*39a0*/  ISETP.NE.AND P1, PT, R5, 0x2, PT ;  /* 0x000000020500780c */ /* 0x000fda0003f25270 */
[----:B0-----:R-:W-:Y:S05]  /*39b0*/  @P1 BRA `(.L_x_53) ;  /* 0x0000000000041947 */ /* 0x001fea0003800000 */
[----:B------:R-:W-:Y:S01]  /*39c0*/  BPT.TRAP 0x1 ;  /* 0x000000040000795c */ /* 0x000fe20000300000 */
.L_x_53:
[----:B------:R-:W-:Y:S05]  /*39d0*/  @P0 BRA `(.L_x_54) ;  /* 0x0000000000040947 */ /* 0x000fea0003800000 */
[----:B------:R-:W-:Y:S01]  /*39e0*/  BPT.TRAP 0x1 ;  /* 0x000000040000795c */ /* 0x000fe20000300000 */
.L_x_54:
[----:B------:R-:W-:Y:S01]  /*39f0*/  IMAD R5, R6, 0x4000, R15 ;  /* 0x0000400006057824 */ /* 0x000fe200078e020f */
[----:B------:R-:W-:Y:S01]  /*3a00*/  R2UR UR34, R20 ;  /* 0x00000000142272ca */ /* 0x000fe200000e0000 */
[----:B------:R-:W-:Y:S01]  /*3a10*/  VIADD R21, R21, 0xffffffff ;  /* 0xffffffff15157836 */ /* 0x000fe20000000000 */
[----:B------:R-:W-:Y:S01]  /*3a20*/  R2UR UR33, R14 ;  /* 0x000000000e2172ca */ /* 0x000fe200000e0000 */
[----:B------:R-:W-:Y:S01]  /*3a30*/  UIADD3 UR14, UP0, UR30, 0xf0, URZ ;  /* 0x000000f01e0e7890 */ /* 0x000fe2000ff1e03f */
[----:B------:R-:W-:Y:S01]  /*3a40*/  R2UR UR24, R5 ;  /* 0x00000000051872ca */ /* 0x000fe200000e0000 */
[----:B------:R-:W-:Y:S01]  /*3a50*/  IMAD R5, R6, 0x400, R13 ;  /* 0x0000040006057824 */ /* 0x000fe200078e020d */
[----:B------:R-:W-:Y:S01]  /*3a60*/  R2UR UR36, R25 ;  /* 0x00000000192472ca */ /* 0x000fe200000e0000 */
[----:B------:R-:W-:Y:S01]  /*3a70*/  UIADD3 UR42, UP1, UR30, 0x1f0, URZ ;  /* 0x000001f01e2a7890 */ /* 0x000fe2000ff3e03f */
[----:B------:R-:W-:Y:S01]  /*3a80*/  R2UR UR35, R22 ;  /* 0x00000000162372ca */ /* 0x000fe200000e0000 */
[----:B------:R-:W-:Y:S01]  /*3a90*/  IMAD R5, R5, 0x2, R15 ;  /* 0x0000000205057824 */ /* 0x000fe200078e020f */
[----:B------:R-:W-:Y:S01]  /*3aa0*/  R2UR UR19, R23 ;  /* 0x00000000171372ca */ /* 0x000fe200000e0000 */
[----:B------:R-:W-:Y:S01]  /*3ab0*/  UIADD3.X UR15, URZ, UR31, URZ, UP0, !UPT ;  /* 0x0000001f3f0f7290 */ /* 0x000fe200087fe43f */
[----:B------:R-:W-:Y:S01]  /*3ac0*/  ISETP.GT.AND P3, PT, R21, 0x1, PT ;  /* 0x000000011500780c */ /* 0x000fe20003f64270 */
[----:B------:R-:W-:Y:S01]  /*3ad0*/  UIADD3 UR26, UR34, 0x40, URZ ;  /* 0x00000040221a7890 */ /* 0x000fe2000fffe03f */
[----:B------:R-:W-:Y:S01]  /*3ae0*/  R2UR UR8, R5 ;  /* 0x00000000050872ca */ /* 0x000fe200000e0000 */
[----:B------:R-:W-:Y:S01]  /*3af0*/  UIADD3.X UR43, URZ, UR31, URZ, UP1, !UPT ;  /* 0x0000001f3f2b7290 */ /* 0x000fe20008ffe43f */
[----:B------:R-:W-:Y:S01]  /*3b00*/  VIADD R6, R6, 0x1 ;  /* 0x0000000106067836 */ /* 0x000fe20000000000 */
[----:B------:R-:W-:Y:S01]  /*3b10*/  UIADD3 UR32, UR24, 0x200, URZ ;  /* 0x0000020018207890 */ /* 0x000fe2000fffe03f */
[----:B------:R-:W-:Y:S01]  /*3b20*/  VIADD R20, R20, 0x80 ;  /* 0x0000008014147836 */ /* 0x000fe20000000000 */
[----:B------:R-:W-:Y:S01]  /*3b30*/  UIADD3 UR24, UR24, 0x2200, URZ ;  /* 0x0000220018187890 */ /* 0x000fe2000fffe03f */
[----:B------:R-:W-:Y:S01]  /*3b40*/  UMOV UR22, 0x0 ;  /* 0x0000000000167882 */ /* 0x000fe20000000000 */
[----:B------:R-:W-:Y:S01]  /*3b50*/  UMOV UR23, 0x10000000 ;  /* 0x1000000000177882 */ /* 0x000fe20000000000 */
[----:B------:R-:W-:Y:S01]  /*3b60*/  ISETP.NE.AND P1, PT, R6, 0xc, PT ;  /* 0x0000000c0600780c */ /* 0x000fe20003f25270 */
[----:B------:R-:W-:Y:S01]  /*3b70*/  UMOV UR25, UR33 ;  /* 0x0000002100197c82 */ /* 0x000fe20008000000 */
[----:B------:R-:W-:Y:S01]  /*3b80*/  UMOV UR28, UR36 ;  /* 0x00000024001c7c82 */ /* 0x000fe20008000000 */
[----:B------:R-:W-:-:S02]  /*3b90*/  UMOV UR27, UR35 ;  /* 0x00000023001b7c82 */ /* 0x000fc40008000000 */
[----:B------:R-:W-:Y:S01]  /*3ba0*/  UIADD3 UR16, UR8, 0x30200, URZ ;  /* 0x0003020008107890 */ /* 0x000fe2000fffe03f */
[----:B------:R0:W-:Y:S01]  /*3bb0*/  UTMALDG.3D [UR32], [UR14], desc[UR22] ;  /* 0x000016200e0075b4 */ /* 0x0001e20008011000 */
[----:B------:R-:W-:Y:S01]  /*3bc0*/  UIADD3 UR8, UR8, 0x30600, URZ ;  /* 0x0003060008087890 */ /* 0x000fe2000fffe03f */
[----:B------:R-:W-:Y:S01]  /*3bd0*/  SEL R5, RZ, 0x1, P1 ;  /* 0x00000001ff057807 */ /* 0x000fe20000800000 */
[----:B------:R-:W-:Y:S01]  /*3be0*/  UMOV UR7, 0x30000 ;  /* 0x0003000000077882 */ /* 0x000fe20000000000 */
[----:B------:R-:W-:Y:S01]  /*3bf0*/  UMOV UR17, UR33 ;  /* 0x0000002100117c82 */ /* 0x000fe20008000000 */
[----:B------:R-:W-:Y:S01]  /*3c00*/  UMOV UR18, UR34 ;  /* 0x0000002200127c82 */ /* 0x000fe20008000000 */
[----:B------:R-:W-:Y:S01]  /*3c10*/  UMOV UR20, UR36 ;  /* 0x0000002400147c82 */ /* 0x000fe20008000000 */
[----:B------:R-:W-:Y:S01]  /*3c20*/  UMOV UR9, UR33 ;  /* 0x0000002100097c82 */ /* 0x000fe20008000000 */
[----:B------:R-:W-:Y:S01]  /*3c30*/  UMOV UR11, UR19 ;  /* 0x00000013000b7c82 */ /* 0x000fe20008000000 */
[----:B------:R-:W-:Y:S01]  /*3c40*/  UMOV UR12, UR36 ;  /* 0x00000024000c7c82 */ /* 0x000fe20008000000 */
[----:B------:R0:W-:Y:S01]  /*3c50*/  UTMALDG.3D [UR24], [UR14], desc[UR22] ;  /* 0x000016180e0075b4 */ /* 0x0001e20008011000 */
[----:B------:R-:W-:Y:S01]  /*3c60*/  UMOV UR10, UR26 ;  /* 0x0000001a000a7c82 */ /* 0x000fe20008000000 */
[----:B------:R-:W-:-:S02]  /*3c70*/  LOP3.LUT R4, R4, R5, RZ, 0x3c, !PT ;  /* 0x0000000504047212 */ /* 0x000fc400078e3cff */
[----:B------:R-:W-:Y:S01]  /*3c80*/  SEL R6, R6, RZ, P1 ;  /* 0x000000ff06067207 */ /* 0x000fe20000800000 */
[----:B------:R0:W-:Y:S01]  /*3c90*/  UTMALDG.3D.MULTICAST [UR16], [UR42], UR7, desc[UR22] ;  /* 0x000016102a0073b4 */ /* 0x0001e20008011807 */
[----:B------:R0:W-:Y:S02]  /*3ca0*/  UTMALDG.3D.MULTICAST [UR8], [UR42], UR7, desc[UR22] ;  /* 0x000016082a0073b4 */ /* 0x0001e40008011807 */
[----:B0-----:R-:W-:Y:S05]  /*3cb0*/  @P3 BRA `(.L_x_55) ;  /* 0xfffffffc00103947 */ /* 0x001fea000383ffff */
.L_x_51:
[----:B------:R-:W-:Y:S05]  /*3cc0*/  BSYNC B1 ;  /* 0x0000000000017941 */ /* 0x000fea0003800000 */
.L_x_50:
[----:B------:R-:W-:Y:S01]  /*3cd0*/  LOP3.LUT P4, RZ, R11, 0xff, RZ, 0xc0, !PT ;  /* 0x000000ff0bff7812 */ /* 0x000fe2000788c0ff */
[----:B------:R-:W-:Y:S01]  /*3ce0*/  VIADD R8, R8, UR40 ;  /* 0x0000002808087c36 */ /* 0x000fe20008000000 */
[----:B------:R-:W-:Y:S01]  /*3cf0*/  ULDC.64 UR8, c[0x0][0x650] ;  /* 0x0001940000087ab9 */ /* 0x000fe20000000a00 */
[----:B------:R-:W-:Y:S01]  /*3d00*/  IMAD.U32 R7, RZ, RZ, UR40 ;  /* 0x00000028ff077e24 */ /* 0x000fe2000f8e00ff */
[----:B------:R-:W-:Y:S01]  /*3d10*/  UISETP.GE.U32.AND UP0, UPT, UR40, 0xc, UPT ;  /* 0x0000000c2800788c */ /* 0x000fe2000bf06070 */
[----:B------:R-:W-:Y:S01]  /*3d20*/  BSSY B1, `(.L_x_56) ;  /* 0x000006e000017945 */ /* 0x000fe20003800000 */
[----:B------:R-:W-:Y:S01]  /*3d30*/  ISETP.GT.U32.AND P1, PT, R8, 0xb, PT ;  /* 0x0000000b0800780c */ /* 0x000fe20003f24070 */
[----:B------:R-:W-:Y:S01]  /*3d40*/  IMAD.MOV.U32 R22, RZ, RZ, -0x1 ;  /* 0xffffffffff167424 */ /* 0x000fe200078e00ff */
[----:B------:R-:W-:Y:S01]  /*3d50*/  PRMT R11, RZ, 0x7610, R11 ;  /* 0x00007610ff0b7816 */ /* 0x000fe2000000000b */
[----:B------:R-:W-:Y:S01]  /*3d60*/  IMAD.MOV.U32 R23, RZ, RZ, -0x1 ;  /* 0xffffffffff177424 */ /* 0x000fe200078e00ff */
[----:B------:R-:W-:Y:S01]  /*3d70*/  ISETP.LT.U32.AND P1, PT, R7, 0xc, P1 ;  /* 0x0000000c0700780c */ /* 0x000fe20000f21070 */
[----:B------:R-:W-:Y:S01]  /*3d80*/  IMAD.MOV.U32 R25, RZ, RZ, -0x1 ;  /* 0xffffffffff197424 */ /* 0x000fe200078e00ff */
[----:B------:R-:W-:Y:S01]  /*3d90*/  PLOP3.LUT P3, PT, PT, PT, UP0, 0x80, 0x0 ;  /* 0x000000000000781c */ /* 0x000fe20003f6f008 */
[----:B------:R-:W0:Y:S01]  /*3da0*/  @P4 S2R R5, SR_CgaCtaId ;  /* 0x0000000000054919 */ /* 0x000e220000008800 */
[----:B------:R-:W-:-:S04]  /*3db0*/  @P4 MOV R4, 0x400 ;  /* 0x0000040000044802 */ /* 0x000fc80000000f00 */
[----:B0-----:R-:W-:Y:S01]  /*3dc0*/  @P4 LEA R6, R5, R4, 0x18 ;  /* 0x0000000405064211 */ /* 0x001fe200078ec0ff */
[----:B------:R-:W-:-:S03]  /*3dd0*/  IMAD.WIDE.U32 R4, R8, -0x55555555, RZ ;  /* 0xaaaaaaab08047825 */ /* 0x000fc600078e00ff */
[----:B------:R0:W-:Y:S01]  /*3de0*/  @P4 SYNCS.ARRIVE.TRANS64.A1T0 RZ, [R6+URZ+0xf8], RZ ;  /* 0x0000f8ff06ff49a7 */ /* 0x0001e2000810003f */
[----:B------:R-:W-:Y:S02]  /*3df0*/  IADD3 R18, P4, R18, R2, RZ ;  /* 0x0000000212127210 */ /* 0x000fe40007f9e0ff */
[----:B------:R-:W-:Y:S02]  /*3e00*/  SHF.R.U32.HI R7, RZ, 0x3, R5 ;  /* 0x00000003ff077819 */ /* 0x000fe40000011605 */
[----:B------:R-:W-:Y:S01]  /*3e10*/  SEL R5, RZ, 0x1, !P1 ;  /* 0x00000001ff057807 */ /* 0x000fe20004800000 */
[----:B------:R-:W-:Y:S01]  /*3e20*/  IMAD.X R17, R17, 0x1, R10, P4 ;  /* 0x0000000111117824 */ /* 0x000fe200020e060a */
[----:B------:R-:W-:Y:S01]  /*3e30*/  ISETP.GE.U32.AND P1, PT, R18, UR8, PT ;  /* 0x0000000812007c0c */ /* 0x000fe2000bf26070 */
[----:B------:R-:W-:Y:S01]  /*3e40*/  IMAD R8, R7, -0xc, R8 ;  /* 0xfffffff407087824 */ /* 0x000fe200078e0208 */
[----:B------:R-:W-:Y:S02]  /*3e50*/  LOP3.LUT R0, R0, R5, RZ, 0x3c, !PT ;  /* 0x0000000500007212 */ /* 0x000fe400078e3cff */
[----:B------:R-:W-:-:S02]  /*3e60*/  ISETP.GE.U32.AND.EX P1, PT, R17, UR9, PT, P1 ;  /* 0x0000000911007c0c */ /* 0x000fc4000bf26110 */
[----:B------:R-:W-:Y:S02]  /*3e70*/  @P3 LOP3.LUT R0, R0, 0x1, R7, 0x78, !PT ;  /* 0x0000000100003812 */ /* 0x000fe400078e7807 */
[----:B------:R-:W-:-:S09]  /*3e80*/  PRMT R4, RZ, 0x7610, R4 ;  /* 0x00007610ff047816 */ /* 0x000fd20000000004 */
[----:B0-----:R-:W-:Y:S05]  /*3e90*/  @P1 BRA `(.L_x_57) ;  /* 0x0000000400581947 */ /* 0x001fea0003800000 */
[----:B------:R-:W0:Y:S01]  /*3ea0*/  S2R R14, SR_CTAID.X ;  /* 0x00000000000e7919 */ /* 0x000e220000002500 */
[----:B------:R-:W-:Y:S01]  /*3eb0*/  ULDC.64 UR8, c[0x0][0x628] ;  /* 0x00018a0000087ab9 */ /* 0x000fe20000000a00 */
[----:B------:R-:W-:Y:S01]  /*3ec0*/  ULDC UR10, c[0x0][0x630] ;  /* 0x00018c00000a7ab9 */ /* 0x000fe20000000800 */
[----:B------:R-:W-:Y:S01]  /*3ed0*/  ISETP.NE.U32.AND P1, PT, RZ, UR8, PT ;  /* 0x00000008ff007c0c */ /* 0x000fe2000bf25070 */
[----:B------:R-:W1:Y:S01]  /*3ee0*/  S2R R15, SR_CTAID.Y ;  /* 0x00000000000f7919 */ /* 0x000e620000002600 */
[----:B------:R-:W-:Y:S01]  /*3ef0*/  ULDC UR11, c[0x0][0x150] ;  /* 0x00005400000b7ab9 */ /* 0x000fe20000000800 */
[----:B------:R-:W-:Y:S01]  /*3f00*/  IMAD.MOV.U32 R4, RZ, RZ, R18 ;  /* 0x000000ffff047224 */ /* 0x000fe200078e0012 */
[----:B------:R-:W-:Y:S01]  /*3f10*/  ISETP.NE.AND.EX P1, PT, RZ, UR9, PT, P1 ;  /* 0x00000009ff007c0c */ /* 0x000fe2000bf25310 */
[----:B------:R-:W-:Y:S01]  /*3f20*/  IMAD.MOV.U32 R5, RZ, RZ, R17 ;  /* 0x000000ffff057224 */ /* 0x000fe200078e0011 */
[----:B0-----:R-:W-:-:S11]  /*3f30*/  I2FP.F32.U32 R20, R14 ;  /* 0x0000000e00147245 */ /* 0x001fd60000201000 */
[----:B------:R-:W-:Y:S05]  /*3f40*/  @!P1 BRA `(.L_x_58) ;  /* 0x0000000000289947 */ /* 0x000fea0003800000 */
[----:B------:R-:W-:Y:S02]  /*3f50*/  ULDC UR7, c[0x0][0x634] ;  /* 0x00018d0000077ab9 */ /* 0x000fe40000000800 */
[----:B------:R-:W-:-:S05]  /*3f60*/  IADD3 R5, P1, R18, UR7, RZ ;  /* 0x0000000712057c10 */ /* 0x000fca000ff3e0ff */
[----:B------:R-:W-:-:S04]  /*3f70*/  IMAD.X R21, RZ, RZ, R17, P1 ;  /* 0x000000ffff157224 */ /* 0x000fc800008e0611 */
[----:B------:R-:W-:-:S04]  /*3f80*/  IMAD.WIDE.U32 R6, R21, UR8, RZ ;  /* 0x0000000815067c25 */ /* 0x000fc8000f8e00ff */
[----:B------:R-:W-:-:S04]  /*3f90*/  IMAD.WIDE.U32 R6, P1, R5, UR9, R6 ;  /* 0x0000000905067c25 */ /* 0x000fc8000f820006 */
[----:B------:R-:W-:-:S04]  /*3fa0*/  IMAD.WIDE.U32 R4, R5, UR8, RZ ;  /* 0x0000000805047c25 */ /* 0x000fc8000f8e00ff */
[----:B------:R-:W-:Y:S01]  /*3fb0*/  IMAD.MOV.U32 R4, RZ, RZ, R7 ;  /* 0x000000ffff047224 */ /* 0x000fe200078e0007 */
[----:B------:R-:W-:Y:S01]  /*3fc0*/  IADD3 RZ, P3, R5, R6, RZ ;  /* 0x0000000605ff7210 */ /* 0x000fe20007f7e0ff */
[----:B------:R-:W-:-:S04]  /*3fd0*/  IMAD.X R5, RZ, RZ, RZ, P1 ;  /* 0x000000ffff057224 */ /* 0x000fc800008e06ff */
[----:B------:R-:W-:-:S08]  /*3fe0*/  IMAD.WIDE.U32.X R4, R21, UR9, R4, P3 ;  /* 0x0000000915047c25 */ /* 0x000fd000098e0404 */
.L_x_58:
[--C-:B------:R-:W-:Y:S01]  /*3ff0*/  SHF.R.U64 R25, R4, UR10, R5.reuse ;  /* 0x0000000a04197c19 */ /* 0x100fe20008001205 */
[----:B------:R-:W-:Y:S01]  /*4000*/  FMUL R20, R20, UR11 ;  /* 0x0000000b14147c20 */ /* 0x000fe20008400000 */
[----:B------:R-:W-:Y:S01]  /*4010*/  SHF.R.U32.HI R4, RZ, UR10, R5 ;  /* 0x0000000aff047c19 */ /* 0x000fe20008011605 */
[----:B------:R-:W0:Y:S01]  /*4020*/  LDC R23, c[0x0][0x144] ;  /* 0x00005100ff177b82 */ /* 0x000e220000000800 */
[----:B------:R-:W-:Y:S01]  /*4030*/  IADD3 R21, P1, RZ, -R25, RZ ;  /* 0x80000019ff157210 */ /* 0x000fe20007f3e0ff */
[----:B------:R-:W-:Y:S01]  /*4040*/  ULDC UR7, c[0x0][0x154] ;  /* 0x0000550000077ab9 */ /* 0x000fe20000000800 */
[----:B-1----:R-:W-:Y:S01]  /*4050*/  I2FP.F32.U32 R5, R15 ;  /* 0x0000000f00057245 */ /* 0x002fe20000201000 */
[----:B------:R-:W1:Y:S01]  /*4060*/  F2I.U32.TRUNC.NTZ R20, R20 ;  /* 0x0000001400147305 */ /* 0x000e62000020f000 */
[----:B------:R-:W-:Y:S01]  /*4070*/  ULDC.64 UR8, c[0x0][0x620] ;  /* 0x0001880000087ab9 */ /* 0x000fe20000000a00 */
[----:B------:R-:W-:Y:S01]  /*4080*/  IMAD.X R4, RZ, RZ, ~R4, P1 ;  /* 0x000000ffff047224 */ /* 0x000fe200008e0e04 */
[----:B------:R-:W-:Y:S01]  /*4090*/  ISETP.NE.AND P4, PT, R19, 0x1, PT ;  /* 0x000000011300780c */ /* 0x000fe20003f85270 */
[----:B------:R-:W-:Y:S01]  /*40a0*/  FMUL R6, R5, UR7 ;  /* 0x0000000705067c20 */ /* 0x000fe20008400000 */
[----:B------:R-:W2:Y:S01]  /*40b0*/  LDC R22, c[0x0][0x148] ;  /* 0x00005200ff167b82 */ /* 0x000ea20000000800 */
[----:B------:R-:W-:Y:S01]  /*40c0*/  IMAD R4, R4, UR8, RZ ;  /* 0x0000000804047c24 */ /* 0x000fe2000f8e02ff */
[----:B------:R-:W-:Y:S01]  /*40d0*/  ULDC UR7, c[0x0][0x618] ;  /* 0x0001860000077ab9 */ /* 0x000fe20000000800 */
[----:B------:R-:W-:-:S02]  /*40e0*/  IMAD.MOV.U32 R5, RZ, RZ, R17 ;  /* 0x000000ffff057224 */ /* 0x000fc400078e0011 */
[----:B------:R-:W3:Y:S01]  /*40f0*/  F2I.U32.TRUNC.NTZ R6, R6 ;  /* 0x0000000600067305 */ /* 0x000ee2000020f000 */
[C---:B------:R-:W-:Y:S02]  /*4100*/  IMAD R7, R21.reuse, UR9, R4 ;  /* 0x0000000915077c24 */ /* 0x040fe4000f8e0204 */
[----:B------:R-:W-:Y:S02]  /*4110*/  IMAD.MOV.U32 R4, RZ, RZ, R18 ;  /* 0x000000ffff047224 */ /* 0x000fe400078e0012 */
[----:B-1----:R-:W-:Y:S02]  /*4120*/  IMAD.MOV R20, RZ, RZ, -R20 ;  /* 0x000000ffff147224 */ /* 0x002fe400078e0a14 */
[----:B------:R-:W-:Y:S01]  /*4130*/  IMAD.WIDE.U32 R4, R21, UR8, R4 ;  /* 0x0000000815047c25 */ /* 0x000fe2000f8e0004 */
[----:B------:R-:W-:Y:S02]  /*4140*/  ULDC.64 UR8, c[0x0][0x640] ;  /* 0x0001900000087ab9 */ /* 0x000fe40000000a00 */
[----:B------:R-:W-:Y:S01]  /*4150*/  ISETP.NE.U32.AND P1, PT, RZ, UR8, PT ;  /* 0x00000008ff007c0c */ /* 0x000fe2000bf25070 */
[----:B------:R-:W-:-:S02]  /*4160*/  IMAD.IADD R5, R5, 0x1, R7 ;  /* 0x0000000105057824 */ /* 0x000fc400078e0207 */
[----:B0-----:R-:W-:Y:S01]  /*4170*/  IMAD R14, R23, R20, R14 ;  /* 0x00000014170e7224 */ /* 0x001fe200078e020e */
[----:B------:R-:W-:Y:S02]  /*4180*/  ISETP.NE.AND.EX P1, PT, RZ, UR9, PT, P1 ;  /* 0x00000009ff007c0c */ /* 0x000fe4000bf25310 */
[--C-:B------:R-:W-:Y:S01]  /*4190*/  SHF.R.U64 R20, R4, UR7, R5.reuse ;  /* 0x0000000704147c19 */ /* 0x100fe20008001205 */
[----:B---3--:R-:W-:Y:S01]  /*41a0*/  IMAD.MOV R4, RZ, RZ, -R6 ;  /* 0x000000ffff047224 */ /* 0x008fe200078e0a06 */
[----:B------:R-:W-:Y:S01]  /*41b0*/  SHF.R.U32.HI R5, RZ, UR7, R5 ;  /* 0x00000007ff057c19 */ /* 0x000fe20008011605 */
[----:B------:R-:W-:Y:S02]  /*41c0*/  ULDC UR7, c[0x0][0x608] ;  /* 0x0001820000077ab9 */ /* 0x000fe40000000800 */
[----:B--2---:R-:W-:Y:S01]  /*41d0*/  @P4 IMAD R14, R22, R4, R15 ;  /* 0x00000004160e4224 */ /* 0x004fe200078e020f */
[--C-:B------:R-:W-:Y:S02]  /*41e0*/  SHF.R.U64 R22, R20, UR7, R5.reuse ;  /* 0x0000000714167c19 */ /* 0x100fe40008001205 */
[----:B------:R-:W-:Y:S01]  /*41f0*/  SHF.R.U32.HI R5, RZ, UR7, R5 ;  /* 0x00000007ff057c19 */ /* 0x000fe20008011605 */
[----:B------:R-:W-:-:S03]  /*4200*/  ULDC UR7, c[0x0][0x658] ;  /* 0x0001960000077ab9 */ /* 0x000fc60000000800 */
[--C-:B------:R-:W-:Y:S02]  /*4210*/  SHF.R.U64 R15, R22, UR7, R5.reuse ;  /* 0x00000007160f7c19 */ /* 0x100fe40008001205 */
[----:B------:R-:W-:-:S03]  /*4220*/  SHF.R.U32.HI R21, RZ, UR7, R5 ;  /* 0x00000007ff157c19 */ /* 0x000fc60008011605 */
[----:B------:R-:W-:Y:S02]  /*4230*/  IMAD.MOV.U32 R6, RZ, RZ, R15 ;  /* 0x000000ffff067224 */ /* 0x000fe400078e000f */
[----:B------:R-:W-:Y:S01]  /*4240*/  IMAD.MOV.U32 R5, RZ, RZ, R21 ;  /* 0x000000ffff057224 */ /* 0x000fe200078e0015 */
[----:B------:R-:W-:Y:S06]  /*4250*/  @!P1 BRA `(.L_x_59) ;  /* 0x00000000002c9947 */ /* 0x000fec0003800000 */
        /* <DEDUP_REMOVED lines=9> */
[----:B------:R-:W-:-:S04]  /*42f0*/  IMAD.WIDE.U32.X R4, R21, UR9, R4, P3 ;  /* 0x0000000915047c25 */ /* 0x000fc800098e0404 */
[----:B------:R-:W-:-:S07]  /*4300*/  IMAD.MOV.U32 R6, RZ, RZ, R4 ;  /* 0x000000ffff067224 */ /* 0x000fce00078e0004 */
.L_x_59:
[----:B------:R-:W-:Y:S01]  /*4310*/  ULDC UR7, c[0x0][0x648] ;  /* 0x0001920000077ab9 */ /* 0x000fe20000000800 */
[----:B------:R-:W-:Y:S01]  /*4320*/  LOP3.LUT R4, R22, UR6, RZ, 0xc0, !PT ;  /* 0x0000000616047c12 */ /* 0x000fe2000f8ec0ff */
[----:B------:R-:W-:Y:S01]  /*4330*/  ULDC UR8, c[0x0][0x610] ;  /* 0x0001840000087ab9 */ /* 0x000fe20000000800 */
[----:B------:R-:W-:Y:S01]  /*4340*/  SHF.R.U64 R5, R6, UR7, R5 ;  /* 0x0000000706057c19 */ /* 0x000fe20008001205 */
[----:B------:R-:W-:Y:S01]  /*4350*/  ULDC UR7, c[0x0][0x638] ;  /* 0x00018e0000077ab9 */ /* 0x000fe20000000800 */
[----:B------:R-:W-:-:S03]  /*4360*/  LOP3.LUT R20, R20, UR4, RZ, 0xc0, !PT ;  /* 0x0000000414147c12 */ /* 0x000fc6000f8ec0ff */
[----:B------:R-:W-:Y:S02]  /*4370*/  IMAD.MOV R6, RZ, RZ, -R5 ;  /* 0x000000ffff067224 */ /* 0x000fe400078e0a05 */
[----:B------:R-:W-:Y:S02]  /*4380*/  IMAD R5, R5, UR5, R4 ;  /* 0x0000000505057c24 */ /* 0x000fe4000f8e0204 */
[----:B------:R-:W-:Y:S01]  /*4390*/  IMAD R15, R6, UR7, R15 ;  /* 0x00000007060f7c24 */ /* 0x000fe2000f8e020f */
[----:B------:R-:W-:Y:S01]  /*43a0*/  ULDC UR7, c[0x0][0x600] ;  /* 0x0001800000077ab9 */ /* 0x000fe20000000800 */
[----:B------:R-:W-:Y:S02]  /*43b0*/  IMAD R14, R5, UR8, R14 ;  /* 0x00000008050e7c24 */ /* 0x000fe4000f8e020e */
[----:B------:R-:W-:Y:S02]  /*43c0*/  IMAD R15, R15, UR7, R20 ;  /* 0x000000070f0f7c24 */ /* 0x000fe4000f8e0214 */
[----:B------:R-:W-:-:S03]  /*43d0*/  IMAD.MOV.U32 R4, RZ, RZ, 0x1 ;  /* 0x00000001ff047424 */ /* 0x000fc600078e00ff */
[----:B------:R-:W-:Y:S02]  /*43e0*/  SEL R23, R15, R14, !P4 ;  /* 0x0000000e0f177207 */ /* 0x000fe40006000000 */
[----:B------:R-:W-:-:S07]  /*43f0*/  SEL R22, R14, R15, !P4 ;  /* 0x0000000f0e167207 */ /* 0x000fce0006000000 */
.L_x_57:
[----:B------:R-:W-:Y:S05]  /*4400*/  BSYNC B1 ;  /* 0x0000000000017941 */ /* 0x000fea0003800000 */
.L_x_56:
[----:B------:R-:W-:-:S13]  /*4410*/  LOP3.LUT P1, RZ, R4, 0xff, RZ, 0xc0, !PT ;  /* 0x000000ff04ff7812 */ /* 0x000fda000782c0ff */
[----:B------:R-:W-:Y:S05]  /*4420*/  @P1 BRA `(.L_x_60) ;  /* 0xfffffff400001947 */ /* 0x000fea000383ffff */
[----:B------:R-:W-:Y:S05]  /*4430*/  BSYNC B0 ;  /* 0x0000000000007941 */ /* 0x000fea0003800000 */
.L_x_48:
[----:B------:R-:W-:-:S03]  /*4440*/  UMOV UR7, 0xffffffff ;  /* 0xffffffff00077882 */ /* 0x000fc60000000000 */
[----:B------:R-:W-:Y:S05]  /*4450*/  BRA.DIV UR7, `(.L_x_61) ;  /* 0x0000000a07687947 */ /* 0x000fea000b800000 */
[----:B------:R-:W-:-:S13]  /*4460*/  ELECT P6, URZ, PT ;  /* 0x00000000003f782f */ /* 0x000fda00038c0000 */
.L_x_85:
[----:B------:R-:W-:Y:S04]  /*4470*/  BSSY B0, `(.L_x_62) ;  /* 0x0000073000007945 */ /* 0x000fe80003800000 */
[----:B------:R-:W-:Y:S05]  /*4480*/  @!P6 BRA `(.L_x_63) ;  /* 0x0000000400c4e947 */ /* 0x000fea0003800000 */
[----:B------:R-:W-:-:S04]  /*4490*/  LOP3.LUT R16, R16, 0x2, RZ, 0xfc, !PT ;  /* 0x0000000210107812 */ /* 0x000fc800078efcff */
[----:B------:R-:W-:-:S13]  /*44a0*/  ISETP.NE.AND P0, PT, R16, 0x3, PT ;  /* 0x000000031000780c */ /* 0x000fda0003f05270 */
[----:B------:R-:W-:Y:S05]  /*44b0*/  @!P0 BRA `(.L_x_64) ;  /* 0x0000000000048947 */ /* 0x000fea0003800000 */
[----:B------:R-:W-:Y:S01]  /*44c0*/  BPT.TRAP 0x1 ;  /* 0x000000040000795c */ /* 0x000fe20000300000 */
.L_x_64:
[----:B------:R-:W0:Y:S01]  /*44d0*/  S2R R3, SR_CgaCtaId ;  /* 0x0000000000037919 */ /* 0x000e220000008800 */
[----:B------:R-:W-:-:S04]  /*44e0*/  MOV R2, 0x400 ;  /* 0x0000040000027802 */ /* 0x000fc80000000f00 */
[----:B0-----:R-:W-:Y:S02]  /*44f0*/  LEA R3, R3, R2, 0x18 ;  /* 0x0000000203037211 */ /* 0x001fe400078ec0ff */
[----:B------:R-:W-:-:S03]  /*4500*/  SHF.L.U32 R2, R0, 0x1f, RZ ;  /* 0x0000001f00027819 */ /* 0x000fc600000006ff */
[----:B------:R-:W-:-:S04]  /*4510*/  VIADD R3, R3, 0x60 ;  /* 0x0000006003037836 */ /* 0x000fc80000000000 */
[C---:B------:R-:W-:Y:S02]  /*4520*/  IMAD R7, R8.reuse, 0x8, R3 ;  /* 0x0000000808077824 */ /* 0x040fe400078e0203 */
[----:B------:R-:W-:Y:S02]  /*4530*/  VIADD R8, R8, 0x1 ;  /* 0x0000000108087836 */ /* 0x000fe40000000000 */
[----:B------:R-:W0:Y:S03]  /*4540*/  SYNCS.PHASECHK.TRANS64.TRYWAIT P0, [R7+URZ], R2 ;  /* 0x00000002070075a7 */ /* 0x000e26000800017f */
[----:B------:R-:W-:-:S04]  /*4550*/  ISETP.NE.AND P1, PT, R8, 0xc, PT ;  /* 0x0000000c0800780c */ /* 0x000fc80003f25270 */
[----:B------:R-:W-:Y:S02]  /*4560*/  SEL R5, RZ, 0x1, P1 ;  /* 0x00000001ff057807 */ /* 0x000fe40000800000 */
[----:B------:R-:W-:Y:S02]  /*4570*/  SEL R8, R8, RZ, P1 ;  /* 0x000000ff08087207 */ /* 0x000fe40000800000 */
[----:B------:R-:W-:-:S03]  /*4580*/  LOP3.LUT R5, R0, R5, RZ, 0x3c, !PT ;  /* 0x0000000500057212 */ /* 0x000fc600078e3cff */
[----:B------:R-:W-:Y:S01]  /*4590*/  IMAD R9, R8, 0x8, R3 ;  /* 0x0000000808097824 */ /* 0x000fe200078e0203 */
[----:B------:R-:W-:Y:S01]  /*45a0*/  SHF.L.U32 R4, R5, 0x1f, RZ ;  /* 0x0000001f05047819 */ /* 0x000fe200000006ff */
[----:B0-----:R-:W-:Y:S06]  /*45b0*/  @!P0 BRA `(.L_x_65) ;  /* 0x0000000800308947 */ /* 0x001fec0003800000 */
.L_x_86:
[----:B------:R-:W1:Y:S01]  /*45c0*/  SYNCS.PHASECHK.TRANS64.TRYWAIT P0, [R9+URZ], R4 ;  /* 0x00000004090075a7 */ /* 0x000e62000800017f */
[----:B------:R-:W-:-:S05]  /*45d0*/  VIADD R0, R8, 0x1 ;  /* 0x0000000108007836 */ /* 0x000fca0000000000 */
[----:B------:R-:W-:-:S04]  /*45e0*/  ISETP.NE.AND P1, PT, R0, 0xc, PT ;  /* 0x0000000c0000780c */ /* 0x000fc80003f25270 */
[----:B0-----:R-:W-:Y:S02]  /*45f0*/  SEL R2, RZ, 0x1, P1 ;  /* 0x00000001ff027807 */ /* 0x001fe40000800000 */
[----:B------:R-:W-:Y:S02]  /*4600*/  SEL R0, R0, RZ, P1 ;  /* 0x000000ff00007207 */ /* 0x000fe40000800000 */
[----:B------:R-:W-:-:S03]  /*4610*/  LOP3.LUT R7, R5, R2, RZ, 0x3c, !PT ;  /* 0x0000000205077212 */ /* 0x000fc600078e3cff */
[----:B------:R-:W-:Y:S01]  /*4620*/  IMAD R6, R0, 0x8, R3 ;  /* 0x0000000800067824 */ /* 0x000fe200078e0203 */
[----:B------:R-:W-:Y:S01]  /*4630*/  SHF.L.U32 R5, R7, 0x1f, RZ ;  /* 0x0000001f07057819 */ /* 0x000fe200000006ff */
[----:B-1----:R-:W-:Y:S06]  /*4640*/  @!P0 BRA `(.L_x_66) ;  /* 0x0000000800208947 */ /* 0x002fec0003800000 */
.L_x_87:
[----:B------:R-:W1:Y:S01]  /*4650*/  SYNCS.PHASECHK.TRANS64.TRYWAIT P0, [R6+URZ], R5 ;  /* 0x00000005060075a7 */ /* 0x000e62000800017f */
[----:B------:R-:W-:-:S05]  /*4660*/  VIADD R0, R0, 0x1 ;  /* 0x0000000100007836 */ /* 0x000fca0000000000 */
[----:B------:R-:W-:-:S04]  /*4670*/  ISETP.NE.AND P1, PT, R0, 0xc, PT ;  /* 0x0000000c0000780c */ /* 0x000fc80003f25270 */
[----:B------:R-:W-:Y:S02]  /*4680*/  SEL R2, RZ, 0x1, P1 ;  /* 0x00000001ff027807 */ /* 0x000fe40000800000 */
[----:B------:R-:W-:Y:S02]  /*4690*/  SEL R0, R0, RZ, P1 ;  /* 0x000000ff00007207 */ /* 0x000fe40000800000 */
[----:B------:R-:W-:-:S03]  /*46a0*/  LOP3.LUT R7, R7, R2, RZ, 0x3c, !PT ;  /* 0x0000000207077212 */ /* 0x000fc600078e3cff */
[----:B0-----:R-:W-:Y:S01]  /*46b0*/  IMAD R9, R0, 0x8, R3 ;  /* 0x0000000800097824 */ /* 0x001fe200078e0203 */
[----:B------:R-:W-:Y:S01]  /*46c0*/  SHF.L.U32 R4, R7, 0x1f, RZ ;  /* 0x0000001f07047819 */ /* 0x000fe200000006ff */
[----:B-1----:R-:W-:Y:S06]  /*46d0*/  @!P0 BRA `(.L_x_67) ;  /* 0x0000000800108947 */ /* 0x002fec0003800000 */
.L_x_88:
        /* <DEDUP_REMOVED lines=9> */
.L_x_89:
        /* <DEDUP_REMOVED lines=9> */
.L_x_90:
        /* <DEDUP_REMOVED lines=9> */
.L_x_91:
        /* <DEDUP_REMOVED lines=9> */
.L_x_92:
        /* <DEDUP_REMOVED lines=9> */
.L_x_93:
        /* <DEDUP_REMOVED lines=9> */
.L_x_94:
        /* <DEDUP_REMOVED lines=9> */
.L_x_95:
[----:B------:R-:W1:Y:S01]  /*4ad0*/  SYNCS.PHASECHK.TRANS64.TRYWAIT P0, [R6+URZ], R5 ;  /* 0x00000005060075a7 */ /* 0x000e62000800017f */
[----:B------:R-:W-:-:S05]  /*4ae0*/  VIADD R0, R0, 0x1 ;  /* 0x0000000100007836 */ /* 0x000fca0000000000 */
[----:B------:R-:W-:-:S04]  /*4af0*/  ISETP.NE.AND P1, PT, R0, 0xc, PT ;  /* 0x0000000c0000780c */ /* 0x000fc80003f25270 */
[----:B------:R-:W-:Y:S02]  /*4b00*/  SEL R2, RZ, 0x1, P1 ;  /* 0x00000001ff027807 */ /* 0x000fe40000800000 */
[----:B------:R-:W-:Y:S02]  /*4b10*/  SEL R0, R0, RZ, P1 ;  /* 0x000000ff00007207 */ /* 0x000fe40000800000 */
[----:B------:R-:W-:Y:S01]  /*4b20*/  LOP3.LUT R2, R7, R2, RZ, 0x3c, !PT ;  /* 0x0000000207027212 */ /* 0x000fe200078e3cff */
[----:B-1----:R-:W-:Y:S06]  /*4b30*/  @!P0 BRA `(.L_x_75) ;  /* 0x0000000400988947 */ /* 0x002fec0003800000 */
.L_x_96:
[----:B------:R-:W-:Y:S01]  /*4b40*/  IMAD R3, R0, 0x8, R3 ;  /* 0x0000000800037824 */ /* 0x000fe200078e0203 */
[----:B------:R-:W-:-:S07]  /*4b50*/  SHF.L.U32 R0, R2, 0x1f, RZ ;  /* 0x0000001f02007819 */ /* 0x000fce00000006ff */
.L_x_76:
[----:B--2---:R2:W3:Y:S02]  /*4b60*/  SYNCS.PHASECHK.TRANS64.TRYWAIT P0, [R3+URZ], R0 ;  /* 0x00000000030075a7 */ /* 0x0044e4000800017f */
[----:B---3--:R-:W-:Y:S05]  /*4b70*/  @!P0 NANOSLEEP.SYNCS 0x989680 ;  /* 0x009896800000895d */ /* 0x008fea0003900000 */
[----:B------:R-:W3:Y:S02]  /*4b80*/  @!P0 SYNCS.PHASECHK.TRANS64 P0, [R3+URZ], R0 ;  /* 0x00000000030085a7 */ /* 0x000ee4000800007f */
[----:B---3--:R-:W-:Y:S05]  /*4b90*/  @!P0 BRA `(.L_x_76) ;  /* 0xfffffffc00f08947 */ /* 0x008fea000383ffff */
.L_x_63:
[----:B------:R-:W-:Y:S05]  /*4ba0*/  BSYNC B0 ;  /* 0x0000000000007941 */ /* 0x000fea0003800000 */
.L_x_62:
[----:B------:R-:W-:Y:S05]  /*4bb0*/  EXIT ;  /* 0x000000000000794d */ /* 0x000fea0003800000 */
.L_x_20:
[----:B0-----:R-:W-:-:S04]  /*4bc0*/  IMAD.U32 R3, RZ, RZ, UR45 ;  /* 0x0000002dff037e24 */ /* 0x001fc8000f8e00ff */
[----:B------:R0:W1:Y:S03]  /*4bd0*/  SYNCS.PHASECHK.TRANS64.TRYWAIT P0, [R3+URZ+-0x8], R0 ;  /* 0xfffff800030075a7 */ /* 0x000066000800017f */
[----:B-1----:R-:W-:Y:S05]  /*4be0*/  @!P0 NANOSLEEP.SYNCS 0x989680 ;  /* 0x009896800000895d */ /* 0x002fea0003900000 */
[----:B------:R-:W1:Y:S02]  /*4bf0*/  @!P0 SYNCS.PHASECHK.TRANS64 P0, [R3+URZ+-0x8], R0 ;  /* 0xfffff800030085a7 */ /* 0x000e64000800007f */
[----:B-1----:R-:W-:Y:S05]  /*4c00*/  @!P0 BRA `(.L_x_20) ;  /* 0xfffffffc00ec8947 */ /* 0x002fea000383ffff */
[----:B------:R-:W-:Y:S05]  /*4c10*/  BRA `(.L_x_77) ;  /* 0xffffffcc001c7947 */ /* 0x000fea000383ffff */
.L_x_25:
[----:B-1----:R1:W3:Y:S02]  /*4c20*/  SYNCS.PHASECHK.TRANS64.TRYWAIT P1, [R3+URZ], R0 ;  /* 0x00000000030075a7 */ /* 0x0022e4000802017f */
[----:B---3--:R-:W-:Y:S05]  /*4c30*/  @!P1 NANOSLEEP.SYNCS 0x989680 ;  /* 0x009896800000995d */ /* 0x008fea0003900000 */
[----:B------:R-:W3:Y:S02]  /*4c40*/  @!P1 SYNCS.PHASECHK.TRANS64 P1, [R3+URZ], R0 ;  /* 0x00000000030095a7 */ /* 0x000ee4000802007f */
[----:B---3--:R-:W-:Y:S05]  /*4c50*/  @!P1 BRA `(.L_x_25) ;  /* 0xfffffffc00f09947 */ /* 0x008fea000383ffff */
[----:B------:R-:W-:Y:S05]  /*4c60*/  BRA `(.L_x_24) ;  /* 0xffffffcc00807947 */ /* 0x000fea000383ffff */
.L_x_30:
[----:B-1----:R-:W-:-:S04]  /*4c70*/  IMAD.U32 R4, RZ, RZ, UR4 ;  /* 0x00000004ff047e24 */ /* 0x002fc8000f8e00ff */
[----:B------:R1:W3:Y:S03]  /*4c80*/  SYNCS.PHASECHK.TRANS64.TRYWAIT P1, [R4+URZ], R3 ;  /* 0x00000003040075a7 */ /* 0x0002e6000802017f */
[----:B---3--:R-:W-:Y:S05]  /*4c90*/  @!P1 NANOSLEEP.SYNCS 0x989680 ;  /* 0x009896800000995d */ /* 0x008fea0003900000 */
[----:B------:R-:W3:Y:S02]  /*4ca0*/  @!P1 SYNCS.PHASECHK.TRANS64 P1, [R4+URZ], R3 ;  /* 0x00000003040095a7 */ /* 0x000ee4000802007f */
[----:B---3--:R-:W-:Y:S05]  /*4cb0*/  @!P1 BRA `(.L_x_30) ;  /* 0xfffffffc00ec9947 */ /* 0x008fea000383ffff */
[----:B------:R-:W-:Y:S05]  /*4cc0*/  BRA `(.L_x_29) ;  /* 0xffffffd000a87947 */ /* 0x000fea000383ffff */
.L_x_36:
[----:B0-----:R-:W-:-:S04]  /*4cd0*/  IMAD.U32 R3, RZ, RZ, UR45 ;  /* 0x0000002dff037e24 */ /* 0x001fc8000f8e00ff */
[----:B------:R0:W1:Y:S03]  /*4ce0*/  SYNCS.PHASECHK.TRANS64.TRYWAIT P0, [R3+URZ+0x8], R0 ;  /* 0x00000800030075a7 */ /* 0x000066000800017f */
[----:B-1----:R-:W-:Y:S05]  /*4cf0*/  @!P0 NANOSLEEP.SYNCS 0x989680 ;  /* 0x009896800000895d */ /* 0x002fea0003900000 */
[----:B------:R-:W1:Y:S02]  /*4d00*/  @!P0 SYNCS.PHASECHK.TRANS64 P0, [R3+URZ+0x8], R0 ;  /* 0x00000800030085a7 */ /* 0x000e64000800007f */
[----:B-1----:R-:W-:Y:S05]  /*4d10*/  @!P0 BRA `(.L_x_36) ;  /* 0xfffffffc00ec8947 */ /* 0x002fea000383ffff */
[----:B------:R-:W-:Y:S05]  /*4d20*/  BRA `(.L_x_78) ;  /* 0xffffffd800647947 */ /* 0x000fea000383ffff */
.L_x_49:
[----:B------:R-:W-:Y:S01]  /*4d30*/  BSSY B1, `(.L_x_79) ;  /* 0x0000006000017945 */ /* 0x000fe20003800000 */
[----:B------:R-:W-:-:S07]  /*4d40*/  IMAD.MOV.U32 R15, RZ, RZ, -0x1 ;  /* 0xffffffffff0f7424 */ /* 0x000fce00078e00ff */
[----:B------:R-:W-:Y:S05]  /*4d50*/  WARPSYNC.COLLECTIVE R15, `(.L_x_80) ;  /* 0x000000000f0c7348 */ /* 0x000fea0003c00000 */
[----:B------:R-:W-:Y:S02]  /*4d60*/  ELECT P6, UR62, PT ;  /* 0x00000000003e782f */ /* 0x000fe400038c0000 */
[----:B------:R-:W-:Y:S01]  /*4d70*/  MOV R14, UR62 ;  /* 0x0000003e000e7c02 */ /* 0x000fe20008000f00 */
[----:B------:R-:W-:Y:S10]  /*4d80*/  ENDCOLLECTIVE ;  /* 0x000000000000791b */ /* 0x000ff40003800000 */
.L_x_80:
[----:B------:R-:W-:Y:S05]  /*4d90*/  BSYNC B1 ;  /* 0x0000000000017941 */ /* 0x000fea0003800000 */
.L_x_79:
[----:B------:R-:W-:Y:S05]  /*4da0*/  BRA `(.L_x_81) ;  /* 0xffffffe800ac7947 */ /* 0x000fea000383ffff */
.L_x_52:
[----:B0-----:R0:W1:Y:S02]  /*4db0*/  SYNCS.PHASECHK.TRANS64.TRYWAIT P1, [R14+URZ+0x60], R5 ;  /* 0x000060050e0075a7 */ /* 0x001064000802017f */
[----:B-1----:R-:W-:Y:S05]  /*4dc0*/  @!P1 NANOSLEEP.SYNCS 0x989680 ;  /* 0x009896800000995d */ /* 0x002fea0003900000 */
[----:B------:R-:W1:Y:S02]  /*4dd0*/  @!P1 SYNCS.PHASECHK.TRANS64 P1, [R14+URZ+0x60], R5 ;  /* 0x000060050e0095a7 */ /* 0x000e64000802007f */
[----:B-1----:R-:W-:Y:S05]  /*4de0*/  @!P1 BRA `(.L_x_52) ;  /* 0xfffffffc00f09947 */ /* 0x002fea000383ffff */
[----:B------:R-:W-:Y:S05]  /*4df0*/  BRA `(.L_x_82) ;  /* 0xffffffe800e07947 */ /* 0x000fea000383ffff */
.L_x_61:
[----:B------:R-:W-:Y:S01]  /*4e00*/  BSSY B0, `(.L_x_83) ;  /* 0x0000006000007945 */ /* 0x000fe20003800000 */
[----:B------:R-:W-:-:S07]  /*4e10*/  IMAD.MOV.U32 R15, RZ, RZ, -0x1 ;  /* 0xffffffffff0f7424 */ /* 0x000fce00078e00ff */
[----:B------:R-:W-:Y:S05]  /*4e20*/  WARPSYNC.COLLECTIVE R15, `(.L_x_84) ;  /* 0x000000000f0c7348 */ /* 0x000fea0003c00000 */
[----:B------:R-:W-:Y:S02]  /*4e30*/  ELECT P6, UR62, PT ;  /* 0x00000000003e782f */ /* 0x000fe400038c0000 */
[----:B------:R-:W-:Y:S01]  /*4e40*/  MOV R14, UR62 ;  /* 0x0000003e000e7c02 */ /* 0x000fe20008000f00 */
[----:B------:R-:W-:Y:S10]  /*4e50*/  ENDCOLLECTIVE ;  /* 0x000000000000791b */ /* 0x000ff40003800000 */
.L_x_84:
[----:B------:R-:W-:Y:S05]  /*4e60*/  BSYNC B0 ;  /* 0x0000000000007941 */ /* 0x000fea0003800000 */
.L_x_83:
[----:B------:R-:W-:Y:S05]  /*4e70*/  BRA `(.L_x_85) ;  /* 0xfffffff4007c7947 */ /* 0x000fea000383ffff */
.L_x_65:
[----:B0-----:R0:W1:Y:S02]  /*4e80*/  SYNCS.PHASECHK.TRANS64.TRYWAIT P0, [R7+URZ], R2 ;  /* 0x00000002070075a7 */ /* 0x001064000800017f */
[----:B-1----:R-:W-:Y:S05]  /*4e90*/  @!P0 NANOSLEEP.SYNCS 0x989680 ;  /* 0x009896800000895d */ /* 0x002fea0003900000 */
[----:B------:R-:W1:Y:S02]  /*4ea0*/  @!P0 SYNCS.PHASECHK.TRANS64 P0, [R7+URZ], R2 ;  /* 0x00000002070085a7 */ /* 0x000e64000800007f */
[----:B-1----:R-:W-:Y:S05]  /*4eb0*/  @!P0 BRA `(.L_x_65) ;  /* 0xfffffffc00f08947 */ /* 0x002fea000383ffff */
[----:B------:R-:W-:Y:S05]  /*4ec0*/  BRA `(.L_x_86) ;  /* 0xfffffff400bc7947 */ /* 0x000fea000383ffff */
.L_x_66:
[----:B0-----:R0:W1:Y:S02]  /*4ed0*/  SYNCS.PHASECHK.TRANS64.TRYWAIT P0, [R9+URZ], R4 ;  /* 0x00000004090075a7 */ /* 0x001064000800017f */
[----:B-1----:R-:W-:Y:S05]  /*4ee0*/  @!P0 NANOSLEEP.SYNCS 0x989680 ;  /* 0x009896800000895d */ /* 0x002fea0003900000 */
[----:B------:R-:W1:Y:S02]  /*4ef0*/  @!P0 SYNCS.PHASECHK.TRANS64 P0, [R9+URZ], R4 ;  /* 0x00000004090085a7 */ /* 0x000e64000800007f */
[----:B-1----:R-:W-:Y:S05]  /*4f00*/  @!P0 BRA `(.L_x_66) ;  /* 0xfffffffc00f08947 */ /* 0x002fea000383ffff */
[----:B------:R-:W-:Y:S05]  /*4f10*/  BRA `(.L_x_87) ;  /* 0xfffffff400cc7947 */ /* 0x000fea000383ffff */
.L_x_67:
[----:B0-----:R0:W1:Y:S02]  /*4f20*/  SYNCS.PHASECHK.TRANS64.TRYWAIT P0, [R6+URZ], R5 ;  /* 0x00000005060075a7 */ /* 0x001064000800017f */
[----:B-1----:R-:W-:Y:S05]  /*4f30*/  @!P0 NANOSLEEP.SYNCS 0x989680 ;  /* 0x009896800000895d */ /* 0x002fea0003900000 */
[----:B------:R-:W1:Y:S02]  /*4f40*/  @!P0 SYNCS.PHASECHK.TRANS64 P0, [R6+URZ], R5 ;  /* 0x00000005060085a7 */ /* 0x000e64000800007f */
[----:B-1----:R-:W-:Y:S05]  /*4f50*/  @!P0 BRA `(.L_x_67) ;  /* 0xfffffffc00f08947 */ /* 0x002fea000383ffff */
[----:B------:R-:W-:Y:S05]  /*4f60*/  BRA `(.L_x_88) ;  /* 0xfffffff400dc7947 */ /* 0x000fea000383ffff */
.L_x_68:
[----:B0-----:R0:W1:Y:S02]  /*4f70*/  SYNCS.PHASECHK.TRANS64.TRYWAIT P0, [R9+URZ], R4 ;  /* 0x00000004090075a7 */ /* 0x001064000800017f */
[----:B-1----:R-:W-:Y:S05]  /*4f80*/  @!P0 NANOSLEEP.SYNCS 0x989680 ;  /* 0x009896800000895d */ /* 0x002fea0003900000 */
[----:B------:R-:W1:Y:S02]  /*4f90*/  @!P0 SYNCS.PHASECHK.TRANS64 P0, [R9+URZ], R4 ;  /* 0x00000004090085a7 */ /* 0x000e64000800007f */
[----:B-1----:R-:W-:Y:S05]  /*4fa0*/  @!P0 BRA `(.L_x_68) ;  /* 0xfffffffc00f08947 */ /* 0x002fea000383ffff */
[----:B------:R-:W-:Y:S05]  /*4fb0*/  BRA `(.L_x_89) ;  /* 0xfffffff400ec7947 */ /* 0x000fea000383ffff */
.L_x_69:
[----:B0-----:R0:W1:Y:S02]  /*4fc0*/  SYNCS.PHASECHK.TRANS64.TRYWAIT P0, [R6+URZ], R5 ;  /* 0x00000005060075a7 */ /* 0x001064000800017f */
[----:B-1----:R-:W-:Y:S05]  /*4fd0*/  @!P0 NANOSLEEP.SYNCS 0x989680 ;  /* 0x009896800000895d */ /* 0x002fea0003900000 */
[----:B------:R-:W1:Y:S02]  /*4fe0*/  @!P0 SYNCS.PHASECHK.TRANS64 P0, [R6+URZ], R5 ;  /* 0x00000005060085a7 */ /* 0x000e64000800007f */
[----:B-1----:R-:W-:Y:S05]  /*4ff0*/  @!P0 BRA `(.L_x_69) ;  /* 0xfffffffc00f08947 */ /* 0x002fea000383ffff */
[----:B------:R-:W-:Y:S05]  /*5000*/  BRA `(.L_x_90) ;  /* 0xfffffff400fc7947 */ /* 0x000fea000383ffff */
.L_x_70:
[----:B0-----:R0:W1:Y:S02]  /*5010*/  SYNCS.PHASECHK.TRANS64.TRYWAIT P0, [R9+URZ], R4 ;  /* 0x00000004090075a7 */ /* 0x001064000800017f */
[----:B-1----:R-:W-:Y:S05]  /*5020*/  @!P0 NANOSLEEP.SYNCS 0x989680 ;  /* 0x009896800000895d */ /* 0x002fea0003900000 */
[----:B------:R-:W1:Y:S02]  /*5030*/  @!P0 SYNCS.PHASECHK.TRANS64 P0, [R9+URZ], R4 ;  /* 0x00000004090085a7 */ /* 0x000e64000800007f */
[----:B-1----:R-:W-:Y:S05]  /*5040*/  @!P0 BRA `(.L_x_70) ;  /* 0xfffffffc00f08947 */ /* 0x002fea000383ffff */
[----:B------:R-:W-:Y:S05]  /*5050*/  BRA `(.L_x_91) ;  /* 0xfffffff8000c7947 */ /* 0x000fea000383ffff */
.L_x_71:
[----:B0-----:R0:W1:Y:S02]  /*5060*/  SYNCS.PHASECHK.TRANS64.TRYWAIT P0, [R6+URZ], R5 ;  /* 0x00000005060075a7 */ /* 0x001064000800017f */
[----:B-1----:R-:W-:Y:S05]  /*5070*/  @!P0 NANOSLEEP.SYNCS 0x989680 ;  /* 0x009896800000895d */ /* 0x002fea0003900000 */
[----:B------:R-:W1:Y:S02]  /*5080*/  @!P0 SYNCS.PHASECHK.TRANS64 P0, [R6+URZ], R5 ;  /* 0x00000005060085a7 */ /* 0x000e64000800007f */
[----:B-1----:R-:W-:Y:S05]  /*5090*/  @!P0 BRA `(.L_x_71) ;  /* 0xfffffffc00f08947 */ /* 0x002fea000383ffff */
[----:B------:R-:W-:Y:S05]  /*50a0*/  BRA `(.L_x_92) ;  /* 0xfffffff8001c7947 */ /* 0x000fea000383ffff */
.L_x_72:
[----:B0-----:R0:W1:Y:S02]  /*50b0*/  SYNCS.PHASECHK.TRANS64.TRYWAIT P0, [R9+URZ], R4 ;  /* 0x00000004090075a7 */ /* 0x001064000800017f */
[----:B-1----:R-:W-:Y:S05]  /*50c0*/  @!P0 NANOSLEEP.SYNCS 0x989680 ;  /* 0x009896800000895d */ /* 0x002fea0003900000 */
[----:B------:R-:W1:Y:S02]  /*50d0*/  @!P0 SYNCS.PHASECHK.TRANS64 P0, [R9+URZ], R4 ;  /* 0x00000004090085a7 */ /* 0x000e64000800007f */
[----:B-1----:R-:W-:Y:S05]  /*50e0*/  @!P0 BRA `(.L_x_72) ;  /* 0xfffffffc00f08947 */ /* 0x002fea000383ffff */
[----:B------:R-:W-:Y:S05]  /*50f0*/  BRA `(.L_x_93) ;  /* 0xfffffff8002c7947 */ /* 0x000fea000383ffff */
.L_x_73:
[----:B0-----:R0:W1:Y:S02]  /*5100*/  SYNCS.PHASECHK.TRANS64.TRYWAIT P0, [R6+URZ], R5 ;  /* 0x00000005060075a7 */ /* 0x001064000800017f */
[----:B-1----:R-:W-:Y:S05]  /*5110*/  @!P0 NANOSLEEP.SYNCS 0x989680 ;  /* 0x009896800000895d */ /* 0x002fea0003900000 */
[----:B------:R-:W1:Y:S02]  /*5120*/  @!P0 SYNCS.PHASECHK.TRANS64 P0, [R6+URZ], R5 ;  /* 0x00000005060085a7 */ /* 0x000e64000800007f */
[----:B-1----:R-:W-:Y:S05]  /*5130*/  @!P0 BRA `(.L_x_73) ;  /* 0xfffffffc00f08947 */ /* 0x002fea000383ffff */
[----:B------:R-:W-:Y:S05]  /*5140*/  BRA `(.L_x_94) ;  /* 0xfffffff8003c7947 */ /* 0x000fea000383ffff */
.L_x_74:
[----:B0-----:R0:W1:Y:S02]  /*5150*/  SYNCS.PHASECHK.TRANS64.TRYWAIT P0, [R9+URZ], R4 ;  /* 0x00000004090075a7 */ /* 0x001064000800017f */
[----:B-1----:R-:W-:Y:S05]  /*5160*/  @!P0 NANOSLEEP.SYNCS 0x989680 ;  /* 0x009896800000895d */ /* 0x002fea0003900000 */
[----:B------:R-:W1:Y:S02]  /*5170*/  @!P0 SYNCS.PHASECHK.TRANS64 P0, [R9+URZ], R4 ;  /* 0x00000004090085a7 */ /* 0x000e64000800007f */
[----:B-1----:R-:W-:Y:S05]  /*5180*/  @!P0 BRA `(.L_x_74) ;  /* 0xfffffffc00f08947 */ /* 0x002fea000383ffff */
[----:B------:R-:W-:Y:S05]  /*5190*/  BRA `(.L_x_95) ;  /* 0xfffffff8004c7947 */ /* 0x000fea000383ffff */
.L_x_75:
[----:B-1----:R1:W2:Y:S02]  /*51a0*/  SYNCS.PHASECHK.TRANS64.TRYWAIT P0, [R6+URZ], R5 ;  /* 0x00000005060075a7 */ /* 0x0022a4000800017f */
[----:B--2---:R-:W-:Y:S05]  /*51b0*/  @!P0 NANOSLEEP.SYNCS 0x989680 ;  /* 0x009896800000895d */ /* 0x004fea0003900000 */
[----:B------:R-:W2:Y:S02]  /*51c0*/  @!P0 SYNCS.PHASECHK.TRANS64 P0, [R6+URZ], R5 ;  /* 0x00000005060085a7 */ /* 0x000ea4000800007f */
[----:B--2---:R-:W-:Y:S05]  /*51d0*/  @!P0 BRA `(.L_x_75) ;  /* 0xfffffffc00f08947 */ /* 0x004fea000383ffff */
[----:B------:R-:W-:Y:S05]  /*51e0*/  BRA `(.L_x_96) ;  /* 0xfffffff800547947 */ /* 0x000fea000383ffff */
.L_x_97:
[----:B------:R-:W-:-:S00]  /*51f0*/  BRA `(.L_x_97) ;  /* 0xfffffffc00fc7947 */ /* 0x000fc0000383ffff */
[----:B------:R-:W-:-:S00]  /*5200*/  NOP ;  /* 0x0000000000007918 */ /* 0x000fc00000000000 */
[----:B------:R-:W-:-:S00]  /*5210*/  NOP ;  /* 0x0000000000007918 */ /* 0x000fc00000000000 */
[----:B------:R-:W-:-:S00]  /*5220*/  NOP ;  /* 0x0000000000007918 */ /* 0x000fc00000000000 */
[----:B------:R-:W-:-:S00]  /*5230*/  NOP ;  /* 0x0000000000007918 */ /* 0x000fc00000000000 */
[----:B------:R-:W-:-:S00]  /*5240*/  NOP ;  /* 0x0000000000007918 */ /* 0x000fc00000000000 */
[----:B------:R-:W-:-:S00]  /*5250*/  NOP ;  /* 0x0000000000007918 */ /* 0x000fc00000000000 */
[----:B------:R-:W-:-:S00]  /*5260*/  NOP ;  /* 0x0000000000007918 */ /* 0x000fc00000000000 */
[----:B------:R-:W-:-:S00]  /*5270*/  NOP ;  /* 0x0000000000007918 */ /* 0x000fc00000000000 */
.L_x_98:


//--------------------- .nv.global.init           --------------------------
	.section	.nv.global.init,"aw",@progbits
.nv.global.init:
	.type		$str$22,@object
	.size		$str$22,($str$23 - $str$22)
$str$22:
        /*0000*/ 	.byte	0x6b, 0x5f, 0x74, 0x69, 0x6c, 0x65, 0x5f, 0x63, 0x6f, 0x75, 0x6e, 0x74, 0x20, 0x3e, 0x3d, 0x20
        /*0010*/ 	.byte	0x31, 0x00
	.type		$str$23,@object
	.size		$str$23,(__unnamed_1 - $str$23)
$str$23:
        /*0012*/ 	.byte	0x2f, 0x74, 0x6d, 0x70, 0x2f, 0x63, 0x75, 0x74, 0x6c, 0x61, 0x73, 0x73, 0x5f, 0x73, 0x77, 0x65
        /*0022*/ 	.byte	0x65, 0x70, 0x5f, 0x73, 0x72, 0x63, 0x2f, 0x69, 0x6e, 0x63, 0x6c, 0x75, 0x64, 0x65, 0x2f, 0x63
        /*0032*/ 	.byte	0x75, 0x74, 0x6c, 0x61, 0x73, 0x73, 0x2f, 0x67, 0x65, 0x6d, 0x6d, 0x2f, 0x63, 0x6f, 0x6c, 0x6c
        /*0042*/ 	.byte	0x65, 0x63, 0x74, 0x69, 0x76, 0x65, 0x2f, 0x73, 0x6d, 0x39, 0x30, 0x5f, 0x6d, 0x6d, 0x61, 0x5f
        /*0052*/ 	.byte	0x74, 0x6d, 0x61, 0x5f, 0x67, 0x6d, 0x6d, 0x61, 0x5f, 0x73, 0x73, 0x5f, 0x77, 0x61, 0x72, 0x70
        /*0062*/ 	.byte	0x73, 0x70, 0x65, 0x63, 0x69, 0x61, 0x6c, 0x69, 0x7a, 0x65, 0x64, 0x2e, 0x68, 0x70, 0x70, 0x00
	.type		__unnamed_1,@object
	.size		__unnamed_1,(.L_0 - __unnamed_1)
__unnamed_1:
        /*0072*/ 	.byte	0x76, 0x6f, 0x69, 0x64, 0x20, 0x63, 0x75, 0x74, 0x6c, 0x61, 0x73, 0x73, 0x3a, 0x3a, 0x67, 0x65
        /* <DEDUP_REMOVED lines=180> */
        /*0bc2*/ 	.byte	0x6e, 0x74, 0x69, 0x74, 0x79, 0x5d, 0x00
.L_0:


//--------------------- .nv.shared._ZN7cutlass13device_kernelINS_4gemm6kernel13GemmUniversalIN4cute5tupleIJiiiiEEENS1_10collective13CollectiveMmaINS1_34MainloopSm90TmaGmmaWarpSpecializedILi12ENS5_IJNS4_1CILi2EEENSA_ILi1EEESC_EEENS1_32KernelTmaWarpSpecializedPingpongEEENS5_IJNSA_ILi64EEENSA_ILi8EEENSA_ILi128EEEEEENS_10bfloat16_tENS5_IJlSC_lEEESK_SL_NS4_8TiledMMAINS4_8MMA_AtomIJNS4_4SM904GMMA26MMA_64x8x16_F32BF16BF16_SSILNSP_5MajorE0ELSR_0ELNSP_7ScaleInE1ELSS_1EEEEEENS4_6LayoutINS5_IJSC_SC_SC_EEENS5_IJNSA_ILi0EEESX_SX_EEEEENS5_IJNS4_10UnderscoreES10_S10_EEEEENS4_13SM90_TMA_LOADENS4_14ComposedLayoutINS4_7SwizzleILi3ELi4ELi3EEENS4_18smem_ptr_flag_bitsILi16EEENSV_INS5_IJSH_SG_EEENS5_IJSG_SC_EEEEEEEvNS4_8identityENS4_23SM90_TMA_LOAD_MULTICASTES1C_vS1D_EENS_8epilogue10collective6detail29Sm90TmaWarpSpecializedAdapterINS1H_15DefaultEpilogueISK_SL_SL_NS1G_6thread17LinearCombinationISK_Li1EffLNS1L_9ScaleType4KindE0ELNS_15FloatRoundStyleE2ESK_EENS1_15EpilogueDefaultEEEEEvvEEEEvNT_6ParamsE --------------------------
	.section	.nv.shared._ZN7cutlass13device_kernelINS_4gemm6kernel13GemmUniversalIN4cute5tupleIJiiiiEEENS1_10collective13CollectiveMmaINS1_34MainloopSm90TmaGmmaWarpSpecializedILi12ENS5_IJNS4_1CILi2EEENSA_ILi1EEESC_EEENS1_32KernelTmaWarpSpecializedPingpongEEENS5_IJNSA_ILi64EEENSA_ILi8EEENSA_ILi128EEEEEENS_10bfloat16_tENS5_IJlSC_lEEESK_SL_NS4_8TiledMMAINS4_8MMA_AtomIJNS4_4SM904GMMA26MMA_64x8x16_F32BF16BF16_SSILNSP_5MajorE0ELSR_0ELNSP_7ScaleInE1ELSS_1EEEEEENS4_6LayoutINS5_IJSC_SC_SC_EEENS5_IJNSA_ILi0EEESX_SX_EEEEENS5_IJNS4_10UnderscoreES10_S10_EEEEENS4_13SM90_TMA_LOADENS4_14ComposedLayoutINS4_7SwizzleILi3ELi4ELi3EEENS4_18smem_ptr_flag_bitsILi16EEENSV_INS5_IJSH_SG_EEENS5_IJSG_SC_EEEEEEEvNS4_8identityENS4_23SM90_TMA_LOAD_MULTICASTES1C_vS1D_EENS_8epilogue10collective6detail29Sm90TmaWarpSpecializedAdapterINS1H_15DefaultEpilogueISK_SL_SL_NS1G_6thread17LinearCombinationISK_Li1EffLNS1L_9ScaleType4KindE0ELNS_15FloatRoundStyleE2ESK_EENS1_15EpilogueDefaultEEEEEvvEEEEvNT_6ParamsE,"aw",@nobits
	.sectionflags	@""
	.align	16
	.zero		1024


//--------------------- .nv.shared.reserved.0     --------------------------
	.section	.nv.shared.reserved.0,"aw",@nobits
	.weak		__nv_reservedSMEM_offset_0_alias
	.size		__nv_reservedSMEM_offset_0_alias, 0, 0
	.other		__nv_reservedSMEM_offset_0_alias,@"STO_CUDA_RESERVED_SHARED STV_DEFAULT"
__nv_reservedSMEM_offset_0_alias:
	.zero		0


//--------------------- .nv.global                --------------------------
	.section	.nv.global,"aw",@nobits
.nv.global:
	.type		_ZN39_INTERNAL_4359a86f_4_k_cu_4ce1b116_42364cute1_E,@object
	.size		_ZN39_INTERNAL_4359a86f_4_k_cu_4ce1b116_42364cute1_E,(_ZN39_INTERNAL_4359a86f_4_k_cu_4ce1b116_42364cuda3std3__45__cpo6cbeginE - _ZN39_INTERNAL_4359a86f_4_k_cu_4ce1b116_42364cute1_E)
_ZN39_INTERNAL_4359a86f_4_k_cu_4ce1b116_42364cute1_E:
	.zero		1
	.type		_ZN39_INTERNAL_4359a86f_4_k_cu_4ce1b116_42364cuda3std3__45__cpo6cbeginE,@object
	.size		_ZN39_INTERNAL_4359a86f_4_k_cu_4ce1b116_42364cuda3std3__45__cpo6cbeginE,(_ZN39_INTERNAL_4359a86f_4_k_cu_4ce1b116_42364cuda3std3__48in_placeE - _ZN39_INTERNAL_4359a86f_4_k_cu_4ce1b116_42364cuda3std3__45__cpo6cbeginE)
_ZN39_INTERNAL_4359a86f_4_k_cu_4ce1b116_42364cuda3std3__45__cpo6cbeginE:
	.zero		1
	.type		_ZN39_INTERNAL_4359a86f_4_k_cu_4ce1b116_42364cuda3std3__48in_placeE,@object
	.size		_ZN39_INTERNAL_4359a86f_4_k_cu_4ce1b116_42364cuda3std3__48in_placeE,(_ZN39_INTERNAL_4359a86f_4_k_cu_4ce1b116_42364cuda3std6ranges3__45__cpo9iter_moveE - _ZN39_INTERNAL_4359a86f_4_k_cu_4ce1b116_42364cuda3std3__48in_placeE)
_ZN39_INTERNAL_4359a86f_4_k_cu_4ce1b116_42364cuda3std3__48in_placeE:
	.zero		1
	.type		_ZN39_INTERNAL_4359a86f_4_k_cu_4ce1b116_42364cuda3std6ranges3__45__cpo9iter_moveE,@object
	.size		_ZN39_INTERNAL_4359a86f_4_k_cu_4ce1b116_42364cuda3std6ranges3__45__cpo9iter_moveE,(_ZN39_INTERNAL_4359a86f_4_k_cu_4ce1b116_42364cuda3std3__45__cpo5beginE - _ZN39_INTERNAL_4359a86f_4_k_cu_4ce1b116_42364cuda3std6ranges3__45__cpo9iter_moveE)
_ZN39_INTERNAL_4359a86f_4_k_cu_4ce1b116_42364cuda3std6ranges3__45__cpo9iter_moveE:
	.zero		1
	.type		_ZN39_INTERNAL_4359a86f_4_k_cu_4ce1b116_42364cuda3std3__45__cpo5beginE,@object
	.size		_ZN39_INTERNAL_4359a86f_4_k_cu_4ce1b116_42364cuda3std3__45__cpo5beginE,(_ZN39_INTERNAL_4359a86f_4_k_cu_4ce1b116_42364cuda3std3__441_GLOBAL__N__4359a86f_4_k_cu_4ce1b116_42366ignoreE - _ZN39_INTERNAL_4359a86f_4_k_cu_4ce1b116_42364cuda3std3__45__cpo5beginE)
_ZN39_INTERNAL_4359a86f_4_k_cu_4ce1b116_42364cuda3std3__45__cpo5beginE:
	.zero		1
	.type		_ZN39_INTERNAL_4359a86f_4_k_cu_4ce1b116_42364cuda3std3__441_GLOBAL__N__4359a86f_4_k_cu_4ce1b116_42366ignoreE,@object
	.size		_ZN39_INTERNAL_4359a86f_4_k_cu_4ce1b116_42364cuda3std3__441_GLOBAL__N__4359a86f_4_k_cu_4ce1b116_42366ignoreE,(_ZN39_INTERNAL_4359a86f_4_k_cu_4ce1b116_42364cute7productE - _ZN39_INTERNAL_4359a86f_4_k_cu_4ce1b116_42364cuda3std3__441_GLOBAL__N__4359a86f_4_k_cu_4ce1b116_42366ignoreE)
_ZN39_INTERNAL_4359a86f_4_k_cu_4ce1b116_42364cuda3std3__441_GLOBAL__N__4359a86f_4_k_cu_4ce1b116_42366ignoreE:
	.zero		1
	.type		_ZN39_INTERNAL_4359a86f_4_k_cu_4ce1b116_42364cute7productE,@object
	.size		_ZN39_INTERNAL_4359a86f_4_k_cu_4ce1b116_42364cute7productE,(_ZN39_INTERNAL_4359a86f_4_k_cu_4ce1b116_42364cuda3std3__45__cpo3endE - _ZN39_INTERNAL_4359a86f_4_k_cu_4ce1b116_42364cute7productE)
_ZN39_INTERNAL_4359a86f_4_k_cu_4ce1b116_42364cute7productE:
	.zero		1
	.type		_ZN39_INTERNAL_4359a86f_4_k_cu_4ce1b116_42364cuda3std3__45__cpo3endE,@object
	.size		_ZN39_INTERNAL_4359a86f_4_k_cu_4ce1b116_42364cuda3std3__45__cpo3endE,(_ZN39_INTERNAL_4359a86f_4_k_cu_4ce1b116_42364cuda3std3__419piecewise_constructE - _ZN39_INTERNAL_4359a86f_4_k_cu_4ce1b116_42364cuda3std3__45__cpo3endE)
_ZN39_INTERNAL_4359a86f_4_k_cu_4ce1b116_42364cuda3std3__45__cpo3endE:
	.zero		1
	.type		_ZN39_INTERNAL_4359a86f_4_k_cu_4ce1b116_42364cuda3std3__419piecewise_constructE,@object
	.size		_ZN39_INTERNAL_4359a86f_4_k_cu_4ce1b116_42364cuda3std3__419piecewise_constructE,(_ZN39_INTERNAL_4359a86f_4_k_cu_4ce1b116_42364cuda3std3__45__cpo4cendE - _ZN39_INTERNAL_4359a86f_4_k_cu_4ce1b116_42364cuda3std3__419piecewise_constructE)
_ZN39_INTERNAL_4359a86f_4_k_cu_4ce1b116_42364cuda3std3__419piecewise_constructE:
	.zero		1
	.type		_ZN39_INTERNAL_4359a86f_4_k_cu_4ce1b116_42364cuda3std3__45__cpo4cendE,@object
	.size		_ZN39_INTERNAL_4359a86f_4_k_cu_4ce1b116_42364cuda3std3__45__cpo4cendE,(_ZN39_INTERNAL_4359a86f_4_k_cu_4ce1b116_42364cuda3std6ranges3__45__cpo4swapE - _ZN39_INTERNAL_4359a86f_4_k_cu_4ce1b116_42364cuda3std3__45__cpo4cendE)
_ZN39_INTERNAL_4359a86f_4_k_cu_4ce1b116_42364cuda3std3__45__cpo4cendE:
	.zero		1
	.type		_ZN39_INTERNAL_4359a86f_4_k_cu_4ce1b116_42364cuda3std6ranges3__45__cpo4swapE,@object
	.size		_ZN39_INTERNAL_4359a86f_4_k_cu_4ce1b116_42364cuda3std6ranges3__45__cpo4swapE,(.L_8 - _ZN39_INTERNAL_4359a86f_4_k_cu_4ce1b116_42364cuda3std6ranges3__45__cpo4swapE)
_ZN39_INTERNAL_4359a86f_4_k_cu_4ce1b116_42364cuda3std6ranges3__45__cpo4swapE:
	.zero		1
.L_8:


//--------------------- .nv.constant0._ZN7cutlass13device_kernelINS_4gemm6kernel13GemmUniversalIN4cute5tupleIJiiiiEEENS1_10collective13CollectiveMmaINS1_34MainloopSm90TmaGmmaWarpSpecializedILi12ENS5_IJNS4_1CILi2EEENSA_ILi1EEESC_EEENS1_32KernelTmaWarpSpecializedPingpongEEENS5_IJNSA_ILi64EEENSA_ILi8EEENSA_ILi128EEEEEENS_10bfloat16_tENS5_IJlSC_lEEESK_SL_NS4_8TiledMMAINS4_8MMA_AtomIJNS4_4SM904GMMA26MMA_64x8x16_F32BF16BF16_SSILNSP_5MajorE0ELSR_0ELNSP_7ScaleInE1ELSS_1EEEEEENS4_6LayoutINS5_IJSC_SC_SC_EEENS5_IJNSA_ILi0EEESX_SX_EEEEENS5_IJNS4_10UnderscoreES10_S10_EEEEENS4_13SM90_TMA_LOADENS4_14ComposedLayoutINS4_7SwizzleILi3ELi4ELi3EEENS4_18smem_ptr_flag_bitsILi16EEENSV_INS5_IJSH_SG_EEENS5_IJSG_SC_EEEEEEEvNS4_8identityENS4_23SM90_TMA_LOAD_MULTICASTES1C_vS1D_EENS_8epilogue10collective6detail29Sm90TmaWarpSpecializedAdapterINS1H_15DefaultEpilogueISK_SL_SL_NS1G_6thread17LinearCombinationISK_Li1EffLNS1L_9ScaleType4KindE0ELNS_15FloatRoundStyleE2ESK_EENS1_15EpilogueDefaultEEEEEvvEEEEvNT_6ParamsE --------------------------
	.section	.nv.constant0._ZN7cutlass13device_kernelINS_4gemm6kernel13GemmUniversalIN4cute5tupleIJiiiiEEENS1_10collective13CollectiveMmaINS1_34MainloopSm90TmaGmmaWarpSpecializedILi12ENS5_IJNS4_1CILi2EEENSA_ILi1EEESC_EEENS1_32KernelTmaWarpSpecializedPingpongEEENS5_IJNSA_ILi64EEENSA_ILi8EEENSA_ILi128EEEEEENS_10bfloat16_tENS5_IJlSC_lEEESK_SL_NS4_8TiledMMAINS4_8MMA_AtomIJNS4_4SM904GMMA26MMA_64x8x16_F32BF16BF16_SSILNSP_5MajorE0ELSR_0ELNSP_7ScaleInE1ELSS_1EEEEEENS4_6LayoutINS5_IJSC_SC_SC_EEENS5_IJNSA_ILi0EEESX_SX_EEEEENS5_IJNS4_10UnderscoreES10_S10_EEEEENS4_13SM90_TMA_LOADENS4_14ComposedLayoutINS4_7SwizzleILi3ELi4ELi3EEENS4_18smem_ptr_flag_bitsILi16EEENSV_INS5_IJSH_SG_EEENS5_IJSG_SC_EEEEEEEvNS4_8identityENS4_23SM90_TMA_LOAD_MULTICASTES1C_vS1D_EENS_8epilogue10collective6detail29Sm90TmaWarpSpecializedAdapterINS1H_15DefaultEpilogueISK_SL_SL_NS1G_6thread17LinearCombinationISK_Li1EffLNS1L_9ScaleType4KindE0ELNS_15FloatRoundStyleE2ESK_EENS1_15EpilogueDefaultEEEEEvvEEEEvNT_6ParamsE,"a",@progbits
	.sectionflags	@""
	.align	4
.nv.constant0._ZN7cutlass13device_kernelINS_4gemm6kernel13GemmUniversalIN4cute5tupleIJiiiiEEENS1_10collective13CollectiveMmaINS1_34MainloopSm90TmaGmmaWarpSpecializedILi12ENS5_IJNS4_1CILi2EEENSA_ILi1EEESC_EEENS1_32KernelTmaWarpSpecializedPingpongEEENS5_IJNSA_ILi64EEENSA_ILi8EEENSA_ILi128EEEEEENS_10bfloat16_tENS5_IJlSC_lEEESK_SL_NS4_8TiledMMAINS4_8MMA_AtomIJNS4_4SM904GMMA26MMA_64x8x16_F32BF16BF16_SSILNSP_5MajorE0ELSR_0ELNSP_7ScaleInE1ELSS_1EEEEEENS4_6LayoutINS5_IJSC_SC_SC_EEENS5_IJNSA_ILi0EEESX_SX_EEEEENS5_IJNS4_10UnderscoreES10_S10_EEEEENS4_13SM90_TMA_LOADENS4_14ComposedLayoutINS4_7SwizzleILi3ELi4ELi3EEENS4_18smem_ptr_flag_bitsILi16EEENSV_INS5_IJSH_SG_EEENS5_IJSG_SC_EEEEEEEvNS4_8identityENS4_23SM90_TMA_LOAD_MULTICASTES1C_vS1D_EENS_8epilogue10collective6detail29Sm90TmaWarpSpecializedAdapterINS1H_15DefaultEpilogueISK_SL_SL_NS1G_6thread17LinearCombinationISK_Li1EffLNS1L_9ScaleType4KindE0ELNS_15FloatRoundStyleE2ESK_EENS1_15EpilogueDefaultEEEEEvvEEEEvNT_6ParamsE:
	.zero		1664


//--------------------- SYMBOLS --------------------------

	.type		.nv.reservedSmem.offset0,@object
	.size		.nv.reservedSmem.offset0,0x4
	.type		__assertfail,@function
